def attn_fwd(
    Q,
    K,
    V,
    Out,
    Lse,
    sm_scale,
    stride_qz,
    stride_qh,
    stride_qm,
    stride_qk,
    stride_kz,
    stride_kh,
    stride_kn,
    stride_kk,
    stride_vz,
    stride_vh,
    stride_vn,
    stride_vk,
    stride_oz,
    stride_oh,
    stride_om,
    stride_ok,
    seqlen_q,
    seqlen_k,
    BLOCK_M: tl.constexpr,
    BLOCK_N: tl.constexpr,
    HEAD_DIM: tl.constexpr,
    CAUSAL: tl.constexpr,
):
    start_m = tl.program_id(0)
    off_hz = tl.program_id(1)
    q_off = off_hz * stride_qh
    k_off = off_hz * stride_kh
    v_off = off_hz * stride_vh
    offs_m = start_m * BLOCK_M + tl.arange(0, BLOCK_M)
    offs_d = tl.arange(0, HEAD_DIM)
    offs_n = tl.arange(0, BLOCK_N)
    q_ptrs = Q + q_off + offs_m[:, None] * stride_qm + offs_d[None, :] * stride_qk
    k_ptrs = K + k_off + offs_d[:, None] * stride_kk + offs_n[None, :] * stride_kn
    v_ptrs = V + v_off + offs_n[:, None] * stride_vn + offs_d[None, :] * stride_vk
    m_i = tl.full([BLOCK_M], float("-inf"), dtype=tl.float32)
    l_i = tl.zeros([BLOCK_M], dtype=tl.float32) + 1.0
    acc = tl.zeros([BLOCK_M, HEAD_DIM], dtype=tl.float32)
    q = tl.load(q_ptrs)
    acc, l_i, m_i = _attn_fwd_inner(
        acc,
        l_i,
        m_i,
        q,
        k_ptrs,
        v_ptrs,
        sm_scale,
        stride_kn,
        stride_vn,
        start_m,
        seqlen_k,
        BLOCK_M,
        BLOCK_N,
        HEAD_DIM,
        CAUSAL,
    )
    acc = acc / l_i[:, None]
    lse = m_i + tl.math.log2(l_i) / 1.4426950408889634
    o_ptrs = (
        Out
        + off_hz * stride_oh
        + offs_m[:, None] * stride_om
        + offs_d[None, :] * stride_ok
    )
    tl.store(o_ptrs, acc.to(Out.dtype.element_ty))
    tl.store(Lse + off_hz * seqlen_q + offs_m, lse)

# config = {"BLOCK_M": 128, "BLOCK_N": 16, "HEAD_DIM": 64, "arch": "sm_90", "causal": false, "dtype": "fp16", "num_stages": 2, "num_warps": 4}
# arch = sm_90


// ===== COMPILED SASS (sm_90a) =====

	.target	sm_90a

	.elftype	@"ET_EXEC"


//--------------------- .note.nv.tkinfo           --------------------------
	.section	.note.nv.tkinfo,"",@"SHT_NOTE"
	.sectionflags	@"SHF_NOTE_NV_TKINFO"
	.tkinfo
        /*0018*/ 	.word	0x00000002
        /*0030*/ 	.string	""
        /*0030*/ 	.string	"ptxas"
        /*0030*/ 	.string	"Cuda compilation tools, release 13.0, V13.0.88"
        /*0030*/ 	.string	"Build cuda_13.0.r13.0/compiler.36424714_0"
        /*0030*/ 	.string	"-v  -suppress-debug-info  -lineinfo  -arch sm_90a "



//--------------------- .note.nv.cuinfo           --------------------------
	.section	.note.nv.cuinfo,"",@"SHT_NOTE"
	.sectionflags	@"SHF_NOTE_NV_CUINFO"
        /*0018*/ 	.short	0x0002
        /*001a*/ 	.short	0x005a
        /*001c*/ 	.short	0x0082
	.zero		2


//--------------------- .nv.info                  --------------------------
	.section	.nv.info,"",@"SHT_CUDA_INFO"
	.align	4


	//----- nvinfo : EIATTR_REGCOUNT
	.align		4
        /*0000*/ 	.byte	0x04, 0x2f
        /*0002*/ 	.short	(.L_2 - .L_1)
	.align		4
.L_1:
        /*0004*/ 	.word	index@(attn_fwd)
        /*0008*/ 	.word	0x000000c2


	//----- nvinfo : EIATTR_FRAME_SIZE
	.align		4
.L_2:
        /*000c*/ 	.byte	0x04, 0x11
        /*000e*/ 	.short	(.L_4 - .L_3)
	.align		4
.L_3:
        /*0010*/ 	.word	index@(attn_fwd)
        /*0014*/ 	.word	0x00000000


	//----- nvinfo : EIATTR_MIN_STACK_SIZE
	.align		4
.L_4:
        /*0018*/ 	.byte	0x04, 0x12
        /*001a*/ 	.short	(.L_6 - .L_5)
	.align		4
.L_5:
        /*001c*/ 	.word	index@(attn_fwd)
        /*0020*/ 	.word	0x00000000
.L_6:


//--------------------- .nv.compat                --------------------------
	.section	.nv.compat,"",@"SHT_CUDA_COMPAT_INFO"
	.align	4
        /*0000*/ 	.byte	0x02, 0x09, 0x01, 0x00, 0x02, 0x02, 0x04, 0x00, 0x02, 0x05, 0x05, 0x00, 0x03, 0x07, 0x01, 0x01
        /*0010*/ 	.byte	0x02, 0x03, 0x00, 0x00, 0x02, 0x06, 0x01, 0x00, 0x04, 0x0b, 0x08, 0x00, 0x00, 0x00, 0x00, 0x00
        /*0020*/ 	.byte	0x00, 0x00, 0x00, 0x00


//--------------------- .nv.info.attn_fwd         --------------------------
	.section	.nv.info.attn_fwd,"",@"SHT_CUDA_INFO"
	.sectionflags	@""
	.align	4


	//----- nvinfo : EIATTR_CUDA_API_VERSION
	.align		4
        /*0000*/ 	.byte	0x04, 0x37
        /*0002*/ 	.short	(.L_8 - .L_7)
.L_7:
        /*0004*/ 	.word	0x00000082


	//----- nvinfo : EIATTR_KPARAM_INFO
	.align		4
.L_8:
        /*0008*/ 	.byte	0x04, 0x17
        /*000a*/ 	.short	(.L_10 - .L_9)
.L_9:
        /*000c*/ 	.word	0x00000000
        /*0010*/ 	.short	0x0019
        /*0012*/ 	.short	0x0080
        /*0014*/ 	.byte	0x00, 0xf4, 0x21, 0x00


	//----- nvinfo : EIATTR_KPARAM_INFO
	.align		4
.L_10:
        /*0018*/ 	.byte	0x04, 0x17
        /*001a*/ 	.short	(.L_12 - .L_11)
.L_11:
        /*001c*/ 	.word	0x00000000
        /*0020*/ 	.short	0x0018
        /*0022*/ 	.short	0x0078
        /*0024*/ 	.byte	0x00, 0xf4, 0x21, 0x00


	//----- nvinfo : EIATTR_KPARAM_INFO
	.align		4
.L_12:
        /*0028*/ 	.byte	0x04, 0x17
        /*002a*/ 	.short	(.L_14 - .L_13)
.L_13:
        /*002c*/ 	.word	0x00000000
        /*0030*/ 	.short	0x0017
        /*0032*/ 	.short	0x0070
        /*0034*/ 	.byte	0x00, 0xf0, 0x11, 0x00


	//----- nvinfo : EIATTR_KPARAM_INFO
	.align		4
.L_14:
        /*0038*/ 	.byte	0x04, 0x17
        /*003a*/ 	.short	(.L_16 - .L_15)
.L_15:
        /*003c*/ 	.word	0x00000000
        /*0040*/ 	.short	0x0016
        /*0042*/ 	.short	0x006c
        /*0044*/ 	.byte	0x00, 0xf0, 0x11, 0x00


	//----- nvinfo : EIATTR_KPARAM_INFO
	.align		4
.L_16:
        /*0048*/ 	.byte	0x04, 0x17
        /*004a*/ 	.short	(.L_18 - .L_17)
.L_17:
        /*004c*/ 	.word	0x00000000
        /*0050*/ 	.short	0x0015
        /*0052*/ 	.short	0x0068
        /*0054*/ 	.byte	0x00, 0xf0, 0x11, 0x00


	//----- nvinfo : EIATTR_KPARAM_INFO
	.align		4
.L_18:
        /*0058*/ 	.byte	0x04, 0x17
        /*005a*/ 	.short	(.L_20 - .L_19)
.L_19:
        /*005c*/ 	.word	0x00000000
        /*0060*/ 	.short	0x0014
        /*0062*/ 	.short	0x0064
        /*0064*/ 	.byte	0x00, 0xf0, 0x11, 0x00


	//----- nvinfo : EIATTR_KPARAM_INFO
	.align		4
.L_20:
        /*0068*/ 	.byte	0x04, 0x17
        /*006a*/ 	.short	(.L_22 - .L_21)
.L_21:
        /*006c*/ 	.word	0x00000000
        /*0070*/ 	.short	0x0013
        /*0072*/ 	.short	0x0060
        /*0074*/ 	.byte	0x00, 0xf0, 0x11, 0x00


	//----- nvinfo : EIATTR_KPARAM_INFO
	.align		4
.L_22:
        /*0078*/ 	.byte	0x04, 0x17
        /*007a*/ 	.short	(.L_24 - .L_23)
.L_23:
        /*007c*/ 	.word	0x00000000
        /*0080*/ 	.short	0x0012
        /*0082*/ 	.short	0x005c
        /*0084*/ 	.byte	0x00, 0xf0, 0x11, 0x00


	//----- nvinfo : EIATTR_KPARAM_INFO
	.align		4
.L_24:
        /*0088*/ 	.byte	0x04, 0x17
        /*008a*/ 	.short	(.L_26 - .L_25)
.L_25:
        /*008c*/ 	.word	0x00000000
        /*0090*/ 	.short	0x0011
        /*0092*/ 	.short	0x0058
        /*0094*/ 	.byte	0x00, 0xf0, 0x11, 0x00


	//----- nvinfo : EIATTR_KPARAM_INFO
	.align		4
.L_26:
        /*0098*/ 	.byte	0x04, 0x17
        /*009a*/ 	.short	(.L_28 - .L_27)
.L_27:
        /*009c*/ 	.word	0x00000000
        /*00a0*/ 	.short	0x0010
        /*00a2*/ 	.short	0x0054
        /*00a4*/ 	.byte	0x00, 0xf0, 0x11, 0x00


	//----- nvinfo : EIATTR_KPARAM_INFO
	.align		4
.L_28:
        /*00a8*/ 	.byte	0x04, 0x17
        /*00aa*/ 	.short	(.L_30 - .L_29)
.L_29:
        /*00ac*/ 	.word	0x00000000
        /*00b0*/ 	.short	0x000f
        /*00b2*/ 	.short	0x0050
        /*00b4*/ 	.byte	0x00, 0xf0, 0x11, 0x00


	//----- nvinfo : EIATTR_KPARAM_INFO
	.align		4
.L_30:
        /*00b8*/ 	.byte	0x04, 0x17
        /*00ba*/ 	.short	(.L_32 - .L_31)
.L_31:
        /*00bc*/ 	.word	0x00000000
        /*00c0*/ 	.short	0x000e
        /*00c2*/ 	.short	0x004c
        /*00c4*/ 	.byte	0x00, 0xf0, 0x11, 0x00


	//----- nvinfo : EIATTR_KPARAM_INFO
	.align		4
.L_32:
        /*00c8*/ 	.byte	0x04, 0x17
        /*00ca*/ 	.short	(.L_34 - .L_33)
.L_33:
        /*00cc*/ 	.word	0x00000000
        /*00d0*/ 	.short	0x000d
        /*00d2*/ 	.short	0x0048
        /*00d4*/ 	.byte	0x00, 0xf0, 0x11, 0x00


	//----- nvinfo : EIATTR_KPARAM_INFO
	.align		4
.L_34:
        /*00d8*/ 	.byte	0x04, 0x17
        /*00da*/ 	.short	(.L_36 - .L_35)
.L_35:
        /*00dc*/ 	.word	0x00000000
        /*00e0*/ 	.short	0x000c
        /*00e2*/ 	.short	0x0044
        /*00e4*/ 	.byte	0x00, 0xf0, 0x11, 0x00


	//----- nvinfo : EIATTR_KPARAM_INFO
	.align		4
.L_36:
        /*00e8*/ 	.byte	0x04, 0x17
        /*00ea*/ 	.short	(.L_38 - .L_37)
.L_37:
        /*00ec*/ 	.word	0x00000000
        /*00f0*/ 	.short	0x000b
        /*00f2*/ 	.short	0x0040
        /*00f4*/ 	.byte	0x00, 0xf0, 0x11, 0x00


	//----- nvinfo : EIATTR_KPARAM_INFO
	.align		4
.L_38:
        /*00f8*/ 	.byte	0x04, 0x17
        /*00fa*/ 	.short	(.L_40 - .L_39)
.L_39:
        /*00fc*/ 	.word	0x00000000
        /*0100*/ 	.short	0x000a
        /*0102*/ 	.short	0x003c
        /*0104*/ 	.byte	0x00, 0xf0, 0x11, 0x00


	//----- nvinfo : EIATTR_KPARAM_INFO
	.align		4
.L_40:
        /*0108*/ 	.byte	0x04, 0x17
        /*010a*/ 	.short	(.L_42 - .L_41)
.L_41:
        /*010c*/ 	.word	0x00000000
        /*0110*/ 	.short	0x0009
        /*0112*/ 	.short	0x0038
        /*0114*/ 	.byte	0x00, 0xf0, 0x11, 0x00


	//----- nvinfo : EIATTR_KPARAM_INFO
	.align		4
.L_42:
        /*0118*/ 	.byte	0x04, 0x17
        /*011a*/ 	.short	(.L_44 - .L_43)
.L_43:
        /*011c*/ 	.word	0x00000000
        /*0120*/ 	.short	0x0008
        /*0122*/ 	.short	0x0034
        /*0124*/ 	.byte	0x00, 0xf0, 0x11, 0x00


	//----- nvinfo : EIATTR_KPARAM_INFO
	.align		4
.L_44:
        /*0128*/ 	.byte	0x04, 0x17
        /*012a*/ 	.short	(.L_46 - .L_45)
.L_45:
        /*012c*/ 	.word	0x00000000
        /*0130*/ 	.short	0x0007
        /*0132*/ 	.short	0x0030
        /*0134*/ 	.byte	0x00, 0xf0, 0x11, 0x00


	//----- nvinfo : EIATTR_KPARAM_INFO
	.align		4
.L_46:
        /*0138*/ 	.byte	0x04, 0x17
        /*013a*/ 	.short	(.L_48 - .L_47)
.L_47:
        /*013c*/ 	.word	0x00000000
        /*0140*/ 	.short	0x0006
        /*0142*/ 	.short	0x002c
        /*0144*/ 	.byte	0x00, 0xf0, 0x11, 0x00


	//----- nvinfo : EIATTR_KPARAM_INFO
	.align		4
.L_48:
        /*0148*/ 	.byte	0x04, 0x17
        /*014a*/ 	.short	(.L_50 - .L_49)
.L_49:
        /*014c*/ 	.word	0x00000000
        /*0150*/ 	.short	0x0005
        /*0152*/ 	.short	0x0028
        /*0154*/ 	.byte	0x00, 0xf0, 0x11, 0x00


	//----- nvinfo : EIATTR_KPARAM_INFO
	.align		4
.L_50:
        /*0158*/ 	.byte	0x04, 0x17
        /*015a*/ 	.short	(.L_52 - .L_51)
.L_51:
        /*015c*/ 	.word	0x00000000
        /*0160*/ 	.short	0x0004
        /*0162*/ 	.short	0x0020
        /*0164*/ 	.byte	0x00, 0xf4, 0x21, 0x00


	//----- nvinfo : EIATTR_KPARAM_INFO
	.align		4
.L_52:
        /*0168*/ 	.byte	0x04, 0x17
        /*016a*/ 	.short	(.L_54 - .L_53)
.L_53:
        /*016c*/ 	.word	0x00000000
        /*0170*/ 	.short	0x0003
        /*0172*/ 	.short	0x0018
        /*0174*/ 	.byte	0x00, 0xf4, 0x21, 0x00


	//----- nvinfo : EIATTR_KPARAM_INFO
	.align		4
.L_54:
        /*0178*/ 	.byte	0x04, 0x17
        /*017a*/ 	.short	(.L_56 - .L_55)
.L_55:
        /*017c*/ 	.word	0x00000000
        /*0180*/ 	.short	0x0002
        /*0182*/ 	.short	0x0010
        /*0184*/ 	.byte	0x00, 0xf4, 0x21, 0x00


	//----- nvinfo : EIATTR_KPARAM_INFO
	.align		4
.L_56:
        /*0188*/ 	.byte	0x04, 0x17
        /*018a*/ 	.short	(.L_58 - .L_57)
.L_57:
        /*018c*/ 	.word	0x00000000
        /*0190*/ 	.short	0x0001
        /*0192*/ 	.short	0x0008
        /*0194*/ 	.byte	0x00, 0xf4, 0x21, 0x00


	//----- nvinfo : EIATTR_KPARAM_INFO
	.align		4
.L_58:
        /*0198*/ 	.byte	0x04, 0x17
        /*019a*/ 	.short	(.L_60 - .L_59)
.L_59:
        /*019c*/ 	.word	0x00000000
        /*01a0*/ 	.short	0x0000
        /*01a2*/ 	.short	0x0000
        /*01a4*/ 	.byte	0x00, 0xf4, 0x21, 0x00


	//----- nvinfo : EIATTR_SPARSE_MMA_MASK
	.align		4
.L_60:
        /*01a8*/ 	.byte	0x03, 0x50
        /*01aa*/ 	.short	0x0000


	//----- nvinfo : EIATTR_MAXREG_COUNT
	.align		4
        /*01ac*/ 	.byte	0x03, 0x1b
        /*01ae*/ 	.short	0x00ff


	//----- nvinfo : EIATTR_NUM_BARRIERS
	.align		4
        /*01b0*/ 	.byte	0x02, 0x4c
        /*01b2*/ 	.byte	0x01
	.zero		1


	//----- nvinfo : EIATTR_MERCURY_ISA_VERSION
	.align		4
        /*01b4*/ 	.byte	0x03, 0x5f
        /*01b6*/ 	.short	0x0101


	//----- nvinfo : EIATTR_COOP_GROUP_MASK_REGIDS
	.align		4
        /*01b8*/ 	.byte	0x04, 0x29
        /*01ba*/ 	.short	(.L_62 - .L_61)


	//   ....[0]....
.L_61:
        /*01bc*/ 	.word	0xffffffff


	//   ....[1]....
        /*01c0*/ 	.word	0xffffffff


	//   ....[2]....
        /*01c4*/ 	.word	0xffffffff


	//   ....[3]....
        /*01c8*/ 	.word	0xffffffff


	//   ....[4]....
        /*01cc*/ 	.word	0xffffffff


	//   ....[5]....
        /*01d0*/ 	.word	0xffffffff


	//   ....[6]....
        /*01d4*/ 	.word	0xffffffff


	//   ....[7]....
        /*01d8*/ 	.word	0xffffffff


	//   ....[8]....
        /*01dc*/ 	.word	0xffffffff


	//   ....[9]....
        /*01e0*/ 	.word	0xffffffff


	//   ....[10]....
        /*01e4*/ 	.word	0xffffffff


	//   ....[11]....
        /*01e8*/ 	.word	0xffffffff


	//   ....[12]....
        /*01ec*/ 	.word	0xffffffff


	//   ....[13]....
        /*01f0*/ 	.word	0xffffffff


	//   ....[14]....
        /*01f4*/ 	.word	0xffffffff


	//   ....[15]....
        /*01f8*/ 	.word	0xffffffff


	//----- nvinfo : EIATTR_COOP_GROUP_INSTR_OFFSETS
	.align		4
.L_62:
        /*01fc*/ 	.byte	0x04, 0x28
        /*01fe*/ 	.short	(.L_64 - .L_63)


	//   ....[0]....
.L_63:
        /*0200*/ 	.word	0x00002830


	//   ....[1]....
        /*0204*/ 	.word	0x000028d0


	//   ....[2]....
        /*0208*/ 	.word	0x00002910


	//   ....[3]....
        /*020c*/ 	.word	0x000029b0


	//   ....[4]....
        /*0210*/ 	.word	0x000029e0


	//   ....[5]....
        /*0214*/ 	.word	0x00002a10


	//   ....[6]....
        /*0218*/ 	.word	0x00002a60


	//   ....[7]....
        /*021c*/ 	.word	0x00002a80


	//   ....[8]....
        /*0220*/ 	.word	0x000034a0


	//   ....[9]....
        /*0224*/ 	.word	0x000034b0


	//   ....[10]....
        /*0228*/ 	.word	0x000034c0


	//   ....[11]....
        /*022c*/ 	.word	0x000034d0


	//   ....[12]....
        /*0230*/ 	.word	0x00003520


	//   ....[13]....
        /*0234*/ 	.word	0x00003530


	//   ....[14]....
        /*0238*/ 	.word	0x00003540


	//   ....[15]....
        /*023c*/ 	.word	0x00003550


	//----- nvinfo : EIATTR_EXIT_INSTR_OFFSETS
	.align		4
.L_64:
        /*0240*/ 	.byte	0x04, 0x1c
        /*0242*/ 	.short	(.L_66 - .L_65)


	//   ....[0]....
.L_65:
        /*0244*/ 	.word	0x00006970


	//----- nvinfo : EIATTR_REQNTID
	.align		4
.L_66:
        /*0248*/ 	.byte	0x04, 0x10
        /*024a*/ 	.short	(.L_68 - .L_67)
.L_67:
        /*024c*/ 	.word	0x00000080
        /*0250*/ 	.word	0x00000001
        /*0254*/ 	.word	0x00000001


	//----- nvinfo : EIATTR_CBANK_PARAM_SIZE
	.align		4
.L_68:
        /*0258*/ 	.byte	0x03, 0x19
        /*025a*/ 	.short	0x0088


	//----- nvinfo : EIATTR_PARAM_CBANK
	.align		4
        /*025c*/ 	.byte	0x04, 0x0a
        /*025e*/ 	.short	(.L_70 - .L_69)
	.align		4
.L_69:
        /*0260*/ 	.word	index@(.nv.constant0.attn_fwd)
        /*0264*/ 	.short	0x0210
        /*0266*/ 	.short	0x0088


	//----- nvinfo : EIATTR_SW_WAR
	.align		4
.L_70:
        /*0268*/ 	.byte	0x04, 0x36
        /*026a*/ 	.short	(.L_72 - .L_71)
.L_71:
        /*026c*/ 	.word	0x00000008
.L_72:


//--------------------- .nv.callgraph             --------------------------
	.section	.nv.callgraph,"",@"SHT_CUDA_CALLGRAPH"
	.align	4
	.sectionentsize	8
	.align		4
        /*0000*/ 	.word	0x00000000
	.align		4
        /*0004*/ 	.word	0xffffffff
	.align		4
        /*0008*/ 	.word	0x00000000
	.align		4
        /*000c*/ 	.word	0xfffffffe
	.align		4
        /*0010*/ 	.word	0x00000000
	.align		4
        /*0014*/ 	.word	0xfffffffd
	.align		4
        /*0018*/ 	.word	0x00000000
	.align		4
        /*001c*/ 	.word	0xfffffffc


//--------------------- .nv.constant4             --------------------------
	.section	.nv.constant4,"a",@progbits
	.align	8
	.align		8
.nv.constant4:
        /*0000*/ 	.dword	_$_str


//--------------------- .text.attn_fwd            --------------------------
	.section	.text.attn_fwd,"ax",@progbits
	.align	128
        .global         attn_fwd
        .type           attn_fwd,@function
        .size           attn_fwd,(.L_x_3 - attn_fwd)
        .other          attn_fwd,@"STO_CUDA_ENTRY STV_DEFAULT"
attn_fwd:
.text.attn_fwd:
[----:B------:R-:W-:Y:S01]  /*0000*/  LDC R1, c[0x0][0x28] ;  /* 0x00000a00ff017b82 */ /* 0x000fe20000000800 */
[----:B------:R-:W0:Y:S07]  /*0010*/  S2R R2, SR_TID.X ;  /* 0x0000000000027919 */ /* 0x000e2e0000002100 */
[----:B------:R-:W1:Y:S01]  /*0020*/  S2UR UR6, SR_CTAID.Y ;  /* 0x00000000000679c3 */ /* 0x000e620000002600 */
[----:B------:R-:W-:Y:S01]  /*0030*/  ULDC.64 UR4, c[0x0][0x240] ;  /* 0x0000900000047ab9 */ /* 0x000fe20000000a00 */
[----:B------:R-:W-:Y:S01]  /*0040*/  ULDC.64 UR16, c[0x0][0x208] ;  /* 0x0000820000107ab9 */ /* 0x000fe20000000a00 */
[----:B------:R-:W2:Y:S05]  /*0050*/  S2R R3, SR_CTAID.X ;  /* 0x0000000000037919 */ /* 0x000eaa0000002500 */
[----:B------:R-:W3:Y:S08]  /*0060*/  LDC.64 R10, c[0x0][0x210] ;  /* 0x00008400ff0a7b82 */ /* 0x000ef00000000a00 */
[----:B------:R-:W4:Y:S01]  /*0070*/  LDC R121, c[0x0][0x248] ;  /* 0x00009200ff797b82 */ /* 0x000f220000000800 */
[----:B-1----:R-:W-:-:S04]  /*0080*/  UIMAD UR4, UR6, UR4, URZ ;  /* 0x00000004060472a4 */ /* 0x002fc8000f8e023f */
[----:B------:R-:W-:Y:S01]  /*0090*/  USHF.L.U32 UR7, UR4, 0x1, URZ ;  /* 0x0000000104077899 */ /* 0x000fe2000800063f */
[----:B0-----:R-:W-:-:S04]  /*00a0*/  LOP3.LUT R4, R2, 0x7f, RZ, 0xc0, !PT ;  /* 0x0000007f02047812 */ /* 0x001fc800078ec0ff */
[----:B--2---:R-:W-:-:S05]  /*00b0*/  LEA R0, R3, R4, 0x7 ;  /* 0x0000000403007211 */ /* 0x004fca00078e38ff */
[----:B------:R-:W-:Y:S01]  /*00c0*/  IMAD R3, R0, UR5, RZ ;  /* 0x0000000500037c24 */ /* 0x000fe2000f8e02ff */
[----:B------:R-:W-:Y:S01]  /*00d0*/  UIMAD.WIDE UR4, UR4, 0x2, URZ ;  /* 0x00000002040478a5 */ /* 0x000fe2000f8e023f */
[----:B----4-:R-:W-:Y:S02]  /*00e0*/  IMAD.SHL.U32 R19, R121, 0x8, RZ ;  /* 0x0000000879137824 */ /* 0x010fe400078e00ff */
[C---:B------:R-:W-:Y:S01]  /*00f0*/  IMAD.HI R8, R3.reuse, 0x2, RZ ;  /* 0x0000000203087827 */ /* 0x040fe200078e02ff */
[----:B------:R-:W-:-:S03]  /*0100*/  SHF.L.U32 R7, R3, 0x1, RZ ;  /* 0x0000000103077819 */ /* 0x000fc600000006ff */
[----:B------:R-:W-:Y:S01]  /*0110*/  IMAD R31, R121, 0x28, RZ ;  /* 0x00000028791f7824 */ /* 0x000fe200078e02ff */
[----:B---3--:R-:W-:Y:S01]  /*0120*/  IADD3 R6, P0, P1, R7, UR7, R10 ;  /* 0x0000000707067c10 */ /* 0x008fe2000f91e00a */
[C---:B------:R-:W-:Y:S02]  /*0130*/  IMAD R25, R121.reuse, 0x14, RZ ;  /* 0x0000001479197824 */ /* 0x040fe400078e02ff */
[C---:B------:R-:W-:Y:S01]  /*0140*/  IMAD R21, R121.reuse, 0xa, RZ ;  /* 0x0000000a79157824 */ /* 0x040fe200078e02ff */
[----:B------:R-:W-:Y:S01]  /*0150*/  IADD3.X R7, R8, UR5, R11, P0, P1 ;  /* 0x0000000508077c10 */ /* 0x000fe200087e240b */
[C---:B------:R-:W-:Y:S01]  /*0160*/  IMAD R15, R121.reuse, 0x50, RZ ;  /* 0x00000050790f7824 */ /* 0x040fe200078e02ff */
[CC--:B------:R-:W-:Y:S01]  /*0170*/  LEA R18, P3, R121.reuse, R6.reuse, 0x4 ;  /* 0x0000000679127211 */ /* 0x0c0fe200078620ff */
[----:B------:R-:W-:Y:S01]  /*0180*/  IMAD R13, R121, 0x6, RZ ;  /* 0x00000006790d7824 */ /* 0x000fe200078e02ff */
[-C--:B------:R-:W-:Y:S01]  /*0190*/  IADD3 R20, P1, R25, R6.reuse, RZ ;  /* 0x0000000619147210 */ /* 0x080fe20007f3e0ff */
[----:B------:R-:W-:Y:S01]  /*01a0*/  IMAD R9, R121, 0x5, RZ ;  /* 0x0000000579097824 */ /* 0x000fe200078e02ff */
[-C--:B------:R-:W-:Y:S01]  /*01b0*/  LEA.HI.X.SX32 R19, R19, R7.reuse, 0x1, P3 ;  /* 0x0000000713137211 */ /* 0x080fe200018f0eff */
[----:B------:R-:W-:Y:S01]  /*01c0*/  IMAD R185, R121, 0x60, RZ ;  /* 0x0000006079b97824 */ /* 0x000fe200078e02ff */
[-C--:B------:R-:W-:Y:S01]  /*01d0*/  IADD3 R24, P3, R31, R6.reuse, RZ ;  /* 0x000000061f187210 */ /* 0x080fe20007f7e0ff */
[----:B------:R-:W-:Y:S01]  /*01e0*/  IMAD R37, R121, 0x18, RZ ;  /* 0x0000001879257824 */ /* 0x000fe200078e02ff */
[-C--:B------:R-:W-:Y:S01]  /*01f0*/  IADD3 R14, P2, R21, R6.reuse, RZ ;  /* 0x00000006150e7210 */ /* 0x080fe20007f5e0ff */
[----:B------:R-:W-:Y:S01]  /*0200*/  IMAD R11, R121, 0x3, RZ ;  /* 0x00000003790b7824 */ /* 0x000fe200078e02ff */
[-C--:B------:R-:W-:Y:S01]  /*0210*/  IADD3 R8, P0, R15, R6.reuse, RZ ;  /* 0x000000060f087210 */ /* 0x080fe20007f1e0ff */
[----:B------:R-:W-:Y:S01]  /*0220*/  IMAD R41, R121, 0x30, RZ ;  /* 0x0000003079297824 */ /* 0x000fe200078e02ff */
[-C--:B------:R-:W-:Y:S01]  /*0230*/  LEA.HI.X.SX32 R25, R25, R7.reuse, 0x1, P3 ;  /* 0x0000000719197211 */ /* 0x080fe200018f0eff */
[----:B------:R-:W-:Y:S01]  /*0240*/  IMAD R35, R121, 0xc, RZ ;  /* 0x0000000c79237824 */ /* 0x000fe200078e02ff */
[-C--:B------:R-:W-:Y:S01]  /*0250*/  LEA.HI.X.SX32 R21, R21, R7.reuse, 0x1, P1 ;  /* 0x0000000715157211 */ /* 0x080fe200008f0eff */
[----:B------:R-:W-:Y:S01]  /*0260*/  IMAD R51, R121, 0x38, RZ ;  /* 0x0000003879337824 */ /* 0x000fe200078e02ff */
[-C--:B------:R-:W-:Y:S01]  /*0270*/  IADD3 R30, P3, R13, R6.reuse, RZ ;  /* 0x000000060d1e7210 */ /* 0x080fe20007f7e0ff */
[C---:B------:R-:W-:Y:S01]  /*0280*/  IMAD R43, R121.reuse, 0xe, RZ ;  /* 0x0000000e792b7824 */ /* 0x040fe200078e02ff */
[C---:B------:R-:W-:Y:S01]  /*0290*/  SHF.L.U32 R27, R121.reuse, 0x5, RZ ;  /* 0x00000005791b7819 */ /* 0x040fe200000006ff */
[----:B------:R-:W-:Y:S01]  /*02a0*/  IMAD R187, R121, 0x70, RZ ;  /* 0x0000007079bb7824 */ /* 0x000fe200078e02ff */
[-C--:B------:R-:W-:Y:S01]  /*02b0*/  LEA.HI.X.SX32 R15, R9, R7.reuse, 0x1, P2 ;  /* 0x00000007090f7211 */ /* 0x080fe200010f0eff */
        /* <DEDUP_REMOVED lines=8> */
[----:B------:R-:W-:Y:S01]  /*0340*/  IMAD.SHL.U32 R53, R121, 0x2, RZ ;  /* 0x0000000279357824 */ /* 0x000fe200078e00ff */
[-C--:B------:R-:W-:Y:S01]  /*0350*/  LEA.HI.X.SX32 R31, R11, R7.reuse, 0x1, P3 ;  /* 0x000000070b1f7211 */ /* 0x080fe200018f0eff */
[C---:B------:R-:W-:Y:S01]  /*0360*/  IMAD R177, R121.reuse, 0x3f, RZ ;  /* 0x0000003f79b17824 */ /* 0x040fe200078e02ff */
[C---:B------:R-:W-:Y:S01]  /*0370*/  SHF.L.U32 R23, R121.reuse, 0x4, RZ ;  /* 0x0000000479177819 */ /* 0x040fe200000006ff */
[C---:B------:R-:W-:Y:S01]  /*0380*/  IMAD R67, R121.reuse, 0x12, RZ ;  /* 0x0000001279437824 */ /* 0x040fe200078e02ff */
[CC--:B------:R-:W-:Y:S01]  /*0390*/  LEA R22, P2, R121.reuse, R6.reuse, 0x5 ;  /* 0x0000000679167211 */ /* 0x0c0fe200078428ff */
[----:B------:R-:W-:Y:S01]  /*03a0*/  IMAD R73, R121, 0x16, RZ ;  /* 0x0000001679497824 */ /* 0x000fe200078e02ff */
[-C--:B------:R-:W-:Y:S01]  /*03b0*/  LEA.HI.X.SX32 R27, R27, R7.reuse, 0x1, P1 ;  /* 0x000000071b1b7211 */ /* 0x080fe200008f0eff */
        /* <DEDUP_REMOVED lines=29> */
[-C--:B------:R-:W-:Y:S01]  /*0590*/  LEA.HI.X.SX32 R41, R17, R7.reuse, 0x1, P0 ;  /* 0x0000000711297211 */ /* 0x080fe200000f0eff */
[----:B------:R-:W-:Y:S01]  /*05a0*/  IMAD R111, R121, 0x32, RZ ;  /* 0x00000032796f7824 */ /* 0x000fe200078e02ff */
[-C--:B------:R-:W-:Y:S01]  /*05b0*/  IADD3 R50, P5, R53, R6.reuse, RZ ;  /* 0x0000000635327210 */ /* 0x080fe20007fbe0ff */
[----:B------:R-:W-:Y:S01]  /*05c0*/  IMAD R115, R121, 0x34, RZ ;  /* 0x0000003479737824 */ /* 0x000fe200078e02ff */
[-C--:B------:R-:W-:Y:S01]  /*05d0*/  LEA.HI.X.SX32 R13, R51, R7.reuse, 0x1, P6 ;  /* 0x00000007330d7211 */ /* 0x080fe200030f0eff */
[C---:B------:R-:W-:Y:S01]  /*05e0*/  IMAD R75, R121.reuse, 0x17, RZ ;  /* 0x00000017794b7824 */ /* 0x040fe200078e02ff */
[CC--:B------:R-:W-:Y:S01]  /*05f0*/  LEA R52, P6, R121.reuse, R6.reuse, 0x2 ;  /* 0x0000000679347211 */ /* 0x0c0fe200078c10ff */
[----:B------:R-:W-:Y:S01]  /*0600*/  IMAD R77, R121, 0x19, RZ ;  /* 0x00000019794d7824 */ /* 0x000fe200078e02ff */
[-C--:B------:R-:W-:Y:S01]  /*0610*/  LEA.HI.X.SX32 R17, R177, R7.reuse, 0x1, P4 ;  /* 0x00000007b1117211 */ /* 0x080fe200020f0eff */
[C---:B------:R-:W-:Y:S01]  /*0620*/  IMAD R119, R121.reuse, 0x36, RZ ;  /* 0x0000003679777824 */ /* 0x040fe200078e02ff */
[C---:B------:R-:W-:Y:S01]  /*0630*/  SHF.L.U32 R55, R121.reuse, 0x2, RZ ;  /* 0x0000000279377819 */ /* 0x040fe200000006ff */
[C---:B------:R-:W-:Y:S01]  /*0640*/  IMAD R127, R121.reuse, 0x3a, RZ ;  /* 0x0000003a797f7824 */ /* 0x040fe200078e02ff */
[CC--:B------:R-:W-:Y:S01]  /*0650*/  LEA R54, P4, R121.reuse, R6.reuse, 0x3 ;  /* 0x0000000679367211 */ /* 0x0c0fe200078818ff */
[C---:B------:R-:W-:Y:S01]  /*0660*/  IMAD R125, R121.reuse, 0x3c, RZ ;  /* 0x0000003c797d7824 */ /* 0x040fe200078e02ff */
[CC--:B------:R-:W-:Y:S01]  /*0670*/  LEA.HI.X.SX32 R51, R121.reuse, R7.reuse, 0x1, P5 ;  /* 0x0000000779337211 */ /* 0x0c0fe200028f0eff */
[----:B------:R-:W-:Y:S01]  /*0680*/  IMAD R81, R121, 0x1b, RZ ;  /* 0x0000001b79517824 */ /* 0x000fe200078e02ff */
[-C--:B------:R-:W-:Y:S01]  /*0690*/  IADD3 R56, P5, R67, R6.reuse, RZ ;  /* 0x0000000643387210 */ /* 0x080fe20007fbe0ff */
[----:B------:R-:W-:Y:S01]  /*06a0*/  IMAD R83, R121, 0x1d, RZ ;  /* 0x0000001d79537824 */ /* 0x000fe200078e02ff */
[-C--:B------:R-:W-:Y:S01]  /*06b0*/  LEA.HI.X.SX32 R53, R53, R7.reuse, 0x1, P6 ;  /* 0x0000000735357211 */ /* 0x080fe200030f0eff */
        /* <DEDUP_REMOVED lines=77> */
[----:B------:R-:W-:Y:S01]  /*0b90*/  IADD3 R92, P5, R171, R6, RZ ;  /* 0x00000006ab5c7210 */ /* 0x000fe20007fbe0ff */
[----:B------:R-:W-:Y:S01]  /*0ba0*/  IMAD R123, R121, 0x37, RZ ;  /* 0x00000037797b7824 */ /* 0x000fe200078e02ff */
[-C--:B------:R-:W-:Y:S01]  /*0bb0*/  LEA.HI.X.SX32 R29, R29, R7.reuse, 0x1, P2 ;  /* 0x000000071d1d7211 */ /* 0x080fe200010f0eff */
[----:B------:R-:W-:Y:S01]  /*0bc0*/  IMAD R129, R121, 0x39, RZ ;  /* 0x0000003979817824 */ /* 0x000fe200078e02ff */
[-C--:B------:R-:W-:Y:S01]  /*0bd0*/  LEA.HI.X.SX32 R39, R39, R7.reuse, 0x1, P1 ;  /* 0x0000000727277211 */ /* 0x080fe200008f0eff */
[----:B------:R0:W2:Y:S01]  /*0be0*/  LDG.E.U16 R3, desc[UR16][R6.64] ;  /* 0x0000001006037981 */ /* 0x0000a2000c1e1500 */
[----:B------:R-:W-:-:S02]  /*0bf0*/  LEA.HI.X.SX32 R47, R47, R7, 0x1, P0 ;  /* 0x000000072f2f7211 */ /* 0x000fc400000f0eff */
[-C--:B------:R-:W-:Y:S01]  /*0c00*/  LEA.HI.X.SX32 R49, R49, R7.reuse, 0x1, P3 ;  /* 0x0000000731317211 */ /* 0x080fe200018f0eff */
[----:B------:R-:W3:Y:S01]  /*0c10*/  LDG.E.U16 R18, desc[UR16][R18.64] ;  /* 0x0000001012127981 */ /* 0x000ee2000c1e1500 */
[----:B------:R-:W-:Y:S02]  /*0c20*/  LEA.HI.X.SX32 R89, R89, R7, 0x1, P6 ;  /* 0x0000000759597211 */ /* 0x000fe400030f0eff */
[-C--:B------:R-:W-:Y:S01]  /*0c30*/  IADD3 R94, P2, R169, R6.reuse, RZ ;  /* 0x00000006a95e7210 */ /* 0x080fe20007f5e0ff */
[----:B------:R-:W4:Y:S01]  /*0c40*/  LDG.E.U16 R22, desc[UR16][R22.64] ;  /* 0x0000001016167981 */ /* 0x000f22000c1e1500 */
[-C--:B------:R-:W-:Y:S02]  /*0c50*/  IADD3 R96, P1, R167, R6.reuse, RZ ;  /* 0x00000006a7607210 */ /* 0x080fe40007f3e0ff */
[-C--:B------:R-:W-:Y:S01]  /*0c60*/  IADD3 R98, P0, R165, R6.reuse, RZ ;  /* 0x00000006a5627210 */ /* 0x080fe20007f1e0ff */
[----:B------:R-:W5:Y:S01]  /*0c70*/  LDG.E.U16 R26, desc[UR16][R26.64] ;  /* 0x000000101a1a7981 */ /* 0x000f62000c1e1500 */
[----:B------:R-:W-:-:S02]  /*0c80*/  IADD3 R100, P3, R163, R6, RZ ;  /* 0x00000006a3647210 */ /* 0x000fc40007f7e0ff */
[-C--:B------:R-:W-:Y:S01]  /*0c90*/  IADD3 R102, P6, R161, R6.reuse, RZ ;  /* 0x00000006a1667210 */ /* 0x080fe20007fde0ff */
[----:B------:R-:W5:Y:S01]  /*0ca0*/  LDG.E.U16 R8, desc[UR16][R8.64] ;  /* 0x0000001008087981 */ /* 0x000f62000c1e1500 */
[-C--:B------:R-:W-:Y:S02]  /*0cb0*/  LEA.HI.X.SX32 R91, R91, R7.reuse, 0x1, P4 ;  /* 0x000000075b5b7211 */ /* 0x080fe400020f0eff */
[-C--:B------:R-:W-:Y:S01]  /*0cc0*/  IADD3 R104, P4, R159, R6.reuse, RZ ;  /* 0x000000069f687210 */ /* 0x080fe20007f9e0ff */
[----:B------:R-:W5:Y:S01]  /*0cd0*/  LDG.E.U16 R36, desc[UR16][R36.64] ;  /* 0x0000001024247981 */ /* 0x000f62000c1e1500 */
[-C--:B------:R-:W-:Y:S02]  /*0ce0*/  LEA.HI.X.SX32 R93, R93, R7.reuse, 0x1, P5 ;  /* 0x000000075d5d7211 */ /* 0x080fe400028f0eff */
[----:B------:R-:W-:Y:S01]  /*0cf0*/  IADD3 R106, P5, R157, R6, RZ ;  /* 0x000000069d6a7210 */ /* 0x000fe20007fbe0ff */
[----:B------:R1:W5:Y:S01]  /*0d00*/  LDG.E.U16 R10, desc[UR16][R10.64] ;  /* 0x000000100a0a7981 */ /* 0x000362000c1e1500 */
[----:B------:R-:W-:-:S02]  /*0d10*/  LEA.HI.X.SX32 R95, R95, R7, 0x1, P2 ;  /* 0x000000075f5f7211 */ /* 0x000fc400010f0eff */
[-C--:B------:R-:W-:Y:S01]  /*0d20*/  LEA.HI.X.SX32 R97, R97, R7.reuse, 0x1, P1 ;  /* 0x0000000761617211 */ /* 0x080fe200008f0eff */
[----:B------:R-:W5:Y:S01]  /*0d30*/  LDG.E.U16 R12, desc[UR16][R12.64] ;  /* 0x000000100c0c7981 */ /* 0x000f62000c1e1500 */
[-C--:B------:R-:W-:Y:S02]  /*0d40*/  LEA.HI.X.SX32 R99, R99, R7.reuse, 0x1, P0 ;  /* 0x0000000763637211 */ /* 0x080fe400000f0eff */
[-C--:B------:R-:W-:Y:S01]  /*0d50*/  LEA.HI.X.SX32 R101, R101, R7.reuse, 0x1, P3 ;  /* 0x0000000765657211 */ /* 0x080fe200018f0eff */
[----:B------:R-:W5:Y:S01]  /*0d60*/  LDG.E.U16 R50, desc[UR16][R50.64] ;  /* 0x0000001032327981 */ /* 0x000f62000c1e1500 */
[----:B------:R-:W-:Y:S02]  /*0d70*/  LEA.HI.X.SX32 R103, R103, R7, 0x1, P6 ;  /* 0x0000000767677211 */ /* 0x000fe400030f0eff */
[-C--:B------:R-:W-:Y:S01]  /*0d80*/  IADD3 R108, P2, R155, R6.reuse, RZ ;  /* 0x000000069b6c7210 */ /* 0x080fe20007f5e0ff */
[----:B------:R-:W5:Y:S01]  /*0d90*/  LDG.E.U16 R56, desc[UR16][R56.64] ;  /* 0x0000001038387981 */ /* 0x000f62000c1e1500 */
[----:B------:R-:W-:-:S02]  /*0da0*/  IADD3 R110, P1, R153, R6, RZ ;  /* 0x00000006996e7210 */ /* 0x000fc40007f3e0ff */
[-C--:B------:R-:W-:Y:S01]  /*0db0*/  IADD3 R112, P0, R151, R6.reuse, RZ ;  /* 0x0000000697707210 */ /* 0x080fe20007f1e0ff */
[----:B------:R-:W5:Y:S01]  /*0dc0*/  LDG.E.U16 R64, desc[UR16][R64.64] ;  /* 0x0000001040407981 */ /* 0x000f62000c1e1500 */
[-C--:B------:R-:W-:Y:S02]  /*0dd0*/  IADD3 R114, P3, R149, R6.reuse, RZ ;  /* 0x0000000695727210 */ /* 0x080fe40007f7e0ff */
[-C--:B------:R-:W-:Y:S01]  /*0de0*/  IADD3 R116, P6, R147, R6.reuse, RZ ;  /* 0x0000000693747210 */ /* 0x080fe20007fde0ff */
[----:B------:R-:W5:Y:S01]  /*0df0*/  LDG.E.U16 R76, desc[UR16][R76.64] ;  /* 0x000000104c4c7981 */ /* 0x000f62000c1e1500 */
[-C--:B------:R-:W-:Y:S02]  /*0e00*/  LEA.HI.X.SX32 R105, R105, R7.reuse, 0x1, P4 ;  /* 0x0000000769697211 */ /* 0x080fe400020f0eff */
[----:B------:R-:W-:Y:S01]  /*0e10*/  IADD3 R118, P4, R145, R6, RZ ;  /* 0x0000000691767210 */ /* 0x000fe20007f9e0ff */
[----:B------:R-:W5:Y:S01]  /*0e20*/  LDG.E.U16 R28, desc[UR16][R28.64] ;  /* 0x000000101c1c7981 */ /* 0x000f62000c1e1500 */
[----:B------:R-:W-:-:S02]  /*0e30*/  LEA.HI.X.SX32 R107, R107, R7, 0x1, P5 ;  /* 0x000000076b6b7211 */ /* 0x000fc400028f0eff */
[----:B------:R-:W-:Y:S01]  /*0e40*/  IADD3 R120, P5, R143, R6, RZ ;  /* 0x000000068f787210 */ /* 0x000fe20007fbe0ff */
[----:B------:R-:W5:Y:S01]  /*0e50*/  LDG.E.U16 R94, desc[UR16][R94.64] ;  /* 0x000000105e5e7981 */ /* 0x000f62000c1e1500 */
[-C--:B------:R-:W-:Y:S02]  /*0e60*/  LEA.HI.X.SX32 R109, R109, R7.reuse, 0x1, P2 ;  /* 0x000000076d6d7211 */ /* 0x080fe400010f0eff */
[-C--:B------:R-:W-:Y:S01]  /*0e70*/  LEA.HI.X.SX32 R111, R111, R7.reuse, 0x1, P1 ;  /* 0x000000076f6f7211 */ /* 0x080fe200008f0eff */
[----:B------:R-:W5:Y:S01]  /*0e80*/  LDG.E.U16 R20, desc[UR16][R20.64] ;  /* 0x0000001014147981 */ /* 0x000f62000c1e1500 */
[-C--:B------:R-:W-:Y:S02]  /*0e90*/  LEA.HI.X.SX32 R113, R113, R7.reuse, 0x1, P0 ;  /* 0x0000000771717211 */ /* 0x080fe400000f0eff */
[-C--:B------:R-:W-:Y:S01]  /*0ea0*/  LEA.HI.X.SX32 R115, R115, R7.reuse, 0x1, P3 ;  /* 0x0000000773737211 */ /* 0x080fe200018f0eff */
[----:B------:R-:W5:Y:S01]  /*0eb0*/  LDG.E.U16 R108, desc[UR16][R108.64] ;  /* 0x000000106c6c7981 */ /* 0x000f62000c1e1500 */
[----:B------:R-:W-:-:S02]  /*0ec0*/  LEA.HI.X.SX32 R117, R117, R7, 0x1, P6 ;  /* 0x0000000775757211 */ /* 0x000fc400030f0eff */
[-C--:B------:R-:W-:Y:S01]  /*0ed0*/  IADD3 R122, P2, R141, R6.reuse, RZ ;  /* 0x000000068d7a7210 */ /* 0x080fe20007f5e0ff */
[----:B------:R-:W5:Y:S01]  /*0ee0*/  LDG.E.U16 R52, desc[UR16][R52.64] ;  /* 0x0000001034347981 */ /* 0x000f62000c1e1500 */
[-C--:B------:R-:W-:Y:S02]  /*0ef0*/  IADD3 R126, P1, R139, R6.reuse, RZ ;  /* 0x000000068b7e7210 */ /* 0x080fe40007f3e0ff */
[-C--:B------:R-:W-:Y:S01]  /*0f00*/  IADD3 R128, P0, R137, R6.reuse, RZ ;  /* 0x0000000689807210 */ /* 0x080fe20007f1e0ff */
[----:B------:R-:W5:Y:S01]  /*0f10*/  LDG.E.U16 R66, desc[UR16][R66.64] ;  /* 0x0000001042427981 */ /* 0x000f62000c1e1500 */
[-C--:B------:R-:W-:Y:S02]  /*0f20*/  IADD3 R124, P3, R135, R6.reuse, RZ ;  /* 0x00000006877c7210 */ /* 0x080fe40007f7e0ff */
[-C--:B------:R-:W-:Y:S01]  /*0f30*/  IADD3 R130, P6, R133, R6.reuse, RZ ;  /* 0x0000000685827210 */ /* 0x080fe20007fde0ff */
[----:B------:R-:W-:Y:S01]  /*0f40*/  IMAD R133, R121, 0x3d, RZ ;  /* 0x0000003d79857824 */ /* 0x000fe200078e02ff */
[-C--:B------:R-:W-:Y:S01]  /*0f50*/  LEA.HI.X.SX32 R119, R119, R7.reuse, 0x1, P4 ;  /* 0x0000000777777211 */ /* 0x080fe200020f0eff */
[----:B------:R-:W5:Y:S01]  /*0f60*/  LDG.E.U16 R78, desc[UR16][R78.64] ;  /* 0x000000104e4e7981 */ /* 0x000f62000c1e1500 */
[----:B0-----:R-:W-:Y:S01]  /*0f70*/  IADD3 R6, P4, R131, R6, RZ ;  /* 0x0000000683067210 */ /* 0x001fe20007f9e0ff */
[----:B------:R-:W-:Y:S01]  /*0f80*/  IMAD R131, R121, 0x3b, RZ ;  /* 0x0000003b79837824 */ /* 0x000fe200078e02ff */
[-C--:B------:R-:W-:Y:S01]  /*0f90*/  LEA.HI.X.SX32 R121, R123, R7.reuse, 0x1, P5 ;  /* 0x000000077b797211 */ /* 0x080fe200028f0eff */
[----:B------:R-:W5:Y:S01]  /*0fa0*/  LDG.E.U16 R38, desc[UR16][R38.64] ;  /* 0x0000001026267981 */ /* 0x000f62000c1e1500 */
[----:B------:R-:W-:-:S02]  /*0fb0*/  LEA.HI.X.SX32 R123, R129, R7, 0x1, P2 ;  /* 0x00000007817b7211 */ /* 0x000fc400010f0eff */
[-C--:B------:R-:W-:Y:S01]  /*0fc0*/  LEA.HI.X.SX32 R127, R127, R7.reuse, 0x1, P1 ;  /* 0x000000077f7f7211 */ /* 0x080fe200008f0eff */
[----:B------:R-:W5:Y:S01]  /*0fd0*/  LDG.E.U16 R96, desc[UR16][R96.64] ;  /* 0x0000001060607981 */ /* 0x000f62000c1e1500 */
[-C--:B------:R-:W-:Y:S02]  /*0fe0*/  LEA.HI.X.SX32 R129, R131, R7.reuse, 0x1, P0 ;  /* 0x0000000783817211 */ /* 0x080fe400000f0eff */
[-C--:B------:R-:W-:Y:S01]  /*0ff0*/  LEA.HI.X.SX32 R125, R125, R7.reuse, 0x1, P3 ;  /* 0x000000077d7d7211 */ /* 0x080fe200018f0eff */
[----:B------:R-:W5:Y:S01]  /*1000*/  LDG.E.U16 R122, desc[UR16][R122.64] ;  /* 0x000000107a7a7981 */ /* 0x000f62000c1e1500 */
[-C--:B------:R-:W-:Y:S02]  /*1010*/  LEA.HI.X.SX32 R131, R133, R7.reuse, 0x1, P6 ;  /* 0x0000000785837211 */ /* 0x080fe400030f0eff */
[----:B------:R-:W-:Y:S01]  /*1020*/  LEA.HI.X.SX32 R7, R5, R7, 0x1, P4 ;  /* 0x0000000705077211 */ /* 0x000fe200020f0eff */
[----:B------:R-:W5:Y:S04]  /*1030*/  LDG.E.U16 R110, desc[UR16][R110.64] ;  /* 0x000000106e6e7981 */ /* 0x000f68000c1e1500 */
        /* <DEDUP_REMOVED lines=21> */
[----:B------:R0:W5:Y:S04]  /*1190*/  LDG.E.U16 R89, desc[UR16][R88.64] ;  /* 0x0000001058597981 */ /* 0x000168000c1e1500 */
        /* <DEDUP_REMOVED lines=18> */
[----:B------:R-:W5:Y:S01]  /*12c0*/  LDG.E.U16 R16, desc[UR16][R16.64] ;  /* 0x0000001010107981 */ /* 0x000f62000c1e1500 */
[----:B------:R-:W0:Y:S01]  /*12d0*/  S2UR UR4, SR_CgaCtaId ;  /* 0x00000000000479c3 */ /* 0x000e220000008800 */
[----:B-1----:R-:W-:-:S02]  /*12e0*/  LOP3.LUT R11, R2, 0x3f, RZ, 0xc0, !PT ;  /* 0x0000003f020b7812 */ /* 0x002fc400078ec0ff */
[----:B0-----:R-:W-:Y:S02]  /*12f0*/  LOP3.LUT R88, R2, 0x40, RZ, 0xc0, !PT ;  /* 0x0000004002587812 */ /* 0x001fe400078ec0ff */
[----:B------:R-:W-:Y:S01]  /*1300*/  SHF.L.U32 R9, R11, 0x1, RZ ;  /* 0x000000010b097819 */ /* 0x000fe200000006ff */
[----:B------:R-:W-:-:S04]  /*1310*/  UMOV UR7, 0x400 ;  /* 0x0000040000077882 */ /* 0x000fc80000000000 */
[----:B------:R-:W-:-:S05]  /*1320*/  IMAD R5, R88, 0x80, R9 ;  /* 0x0000008058057824 */ /* 0x000fca00078e0209 */
[C---:B------:R-:W-:Y:S01]  /*1330*/  LOP3.LUT R7, R5.reuse, 0x10, RZ, 0x3c, !PT ;  /* 0x0000001005077812 */ /* 0x040fe200078e3cff */
[----:B------:R-:W-:Y:S01]  /*1340*/  ULEA UR7, UR4, UR7, 0x18 ;  /* 0x0000000704077291 */ /* 0x000fe2000f8ec03f */
[----:B------:R-:W-:-:S08]  /*1350*/  LOP3.LUT R13, R5, 0x20, RZ, 0x3c, !PT ;  /* 0x00000020050d7812 */ /* 0x000fd000078e3cff */
[----:B--2---:R0:W-:Y:S04]  /*1360*/  STS.U16 [R5+UR7], R3 ;  /* 0x0000000305007988 */ /* 0x0041e80008000407 */
[----:B---3--:R-:W-:Y:S04]  /*1370*/  STS.U16 [R5+UR7+0x400], R18 ;  /* 0x0004001205007988 */ /* 0x008fe80008000407 */
[----:B----4-:R-:W-:Y:S01]  /*1380*/  STS.U16 [R5+UR7+0x800], R22 ;  /* 0x0008001605007988 */ /* 0x010fe20008000407 */
[----:B0-----:R-:W-:-:S03]  /*1390*/  LOP3.LUT R3, R5, 0x30, RZ, 0x3c, !PT ;  /* 0x0000003005037812 */ /* 0x001fc600078e3cff */
[----:B-----5:R-:W-:Y:S04]  /*13a0*/  STS.U16 [R5+UR7+0x1000], R26 ;  /* 0x0010001a05007988 */ /* 0x020fe80008000407 */
[----:B------:R-:W-:Y:S04]  /*13b0*/  STS.U16 [R5+UR7+0x1400], R8 ;  /* 0x0014000805007988 */ /* 0x000fe80008000407 */
        /* <DEDUP_REMOVED lines=10> */
[----:B------:R0:W-:Y:S04]  /*1460*/  STS.U16 [R7+UR7+0x1c80], R122 ;  /* 0x001c807a07007988 */ /* 0x0001e80008000407 */
[----:B------:R-:W-:Y:S01]  /*1470*/  STS.U16 [R13+UR7+0x100], R52 ;  /* 0x000100340d007988 */ /* 0x000fe20008000407 */
[----:B0-----:R-:W-:-:S03]  /*1480*/  LOP3.LUT R7, R5, 0x40, RZ, 0x3c, !PT ;  /* 0x0000004005077812 */ /* 0x001fc600078e3cff */
[----:B------:R-:W-:Y:S04]  /*1490*/  STS.U16 [R13+UR7+0x500], R20 ;  /* 0x000500140d007988 */ /* 0x000fe80008000407 */
[----:B------:R-:W-:Y:S04]  /*14a0*/  STS.U16 [R13+UR7+0x900], R66 ;  /* 0x000900420d007988 */ /* 0x000fe80008000407 */
[----:B------:R-:W-:Y:S04]  /*14b0*/  STS.U16 [R13+UR7+0xd00], R78 ;  /* 0x000d004e0d007988 */ /* 0x000fe80008000407 */
[----:B------:R-:W-:Y:S04]  /*14c0*/  STS.U16 [R13+UR7+0x1100], R38 ;  /* 0x001100260d007988 */ /* 0x000fe80008000407 */
[----:B------:R-:W-:Y:S04]  /*14d0*/  STS.U16 [R13+UR7+0x1500], R96 ;  /* 0x001500600d007988 */ /* 0x000fe80008000407 */
[----:B------:R-:W-:Y:S04]  /*14e0*/  STS.U16 [R13+UR7+0x1900], R110 ;  /* 0x0019006e0d007988 */ /* 0x000fe80008000407 */
[----:B------:R0:W-:Y:S04]  /*14f0*/  STS.U16 [R13+UR7+0x1d00], R126 ;  /* 0x001d007e0d007988 */ /* 0x0001e80008000407 */
[----:B------:R-:W-:Y:S04]  /*1500*/  STS.U16 [R3+UR7+0x180], R30 ;  /* 0x0001801e03007988 */ /* 0x000fe80008000407 */
[----:B------:R-:W-:Y:S01]  /*1510*/  STS.U16 [R3+UR7+0x580], R58 ;  /* 0x0005803a03007988 */ /* 0x000fe20008000407 */
[----:B0-----:R-:W-:-:S03]  /*1520*/  LOP3.LUT R13, R5, 0x50, RZ, 0x3c, !PT ;  /* 0x00000050050d7812 */ /* 0x001fc600078e3cff */
        /* <DEDUP_REMOVED lines=14> */
[----:B------:R0:W-:Y:S02]  /*1610*/  STS.U16 [R7+UR7+0x1e00], R124 ;  /* 0x001e007c07007988 */ /* 0x0001e40008000407 */
[----:B0-----:R-:W-:-:S02]  /*1620*/  LOP3.LUT R7, R5, 0x70, RZ, 0x3c, !PT ;  /* 0x0000007005077812 */ /* 0x001fc400078e3cff */
[----:B------:R-:W0:Y:S01]  /*1630*/  LDC R5, c[0x0][0x280] ;  /* 0x0000a000ff057b82 */ /* 0x000e220000000800 */
[----:B------:R-:W-:Y:S01]  /*1640*/  STS.U16 [R13+UR7+0x280], R14 ;  /* 0x0002800e0d007988 */ /* 0x000fe20008000407 */
[----:B------:R-:W-:-:S03]  /*1650*/  IMAD.SHL.U32 R136, R2, 0x40, RZ ;  /* 0x0000004002887824 */ /* 0x000fc600078e00ff */
[----:B------:R-:W-:Y:S04]  /*1660*/  STS.U16 [R13+UR7+0x680], R60 ;  /* 0x0006803c0d007988 */ /* 0x000fe80008000407 */
[----:B------:R-:W-:Y:S04]  /*1670*/  STS.U16 [R13+UR7+0xa80], R70 ;  /* 0x000a80460d007988 */ /* 0x000fe80008000407 */
[----:B------:R-:W-:Y:S01]  /*1680*/  STS.U16 [R13+UR7+0xe80], R82 ;  /* 0x000e80520d007988 */ /* 0x000fe20008000407 */
[----:B0-----:R-:W-:-:S03]  /*1690*/  ISETP.GE.AND P0, PT, R5, 0x1, PT ;  /* 0x000000010500780c */ /* 0x001fc60003f06270 */
        /* <DEDUP_REMOVED lines=11> */
[----:B------:R0:W-:Y:S01]  /*1750*/  STS.U16 [R3+UR7+0x1f00], R6 ;  /* 0x001f000603007988 */ /* 0x0001e20008000407 */
[----:B------:R-:W-:-:S03]  /*1760*/  MOV R150, 0x3f800000 ;  /* 0x3f80000000967802 */ /* 0x000fc60000000f00 */
[----:B------:R-:W-:Y:S01]  /*1770*/  STS.U16 [R7+UR7+0x380], R40 ;  /* 0x0003802807007988 */ /* 0x000fe20008000407 */
[----:B------:R-:W-:-:S03]  /*1780*/  MOV R99, 0xff800000 ;  /* 0xff80000000637802 */ /* 0x000fc60000000f00 */
[----:B------:R1:W-:Y:S01]  /*1790*/  STS.U16 [R7+UR7+0x780], R62 ;  /* 0x0007803e07007988 */ /* 0x0003e20008000407 */
[----:B0-----:R-:W-:-:S03]  /*17a0*/  SHF.L.U32 R3, R2, 0x3, RZ ;  /* 0x0000000302037819 */ /* 0x001fc600000006ff */
[----:B------:R0:W-:Y:S01]  /*17b0*/  STS.U16 [R7+UR7+0xb80], R74 ;  /* 0x000b804a07007988 */ /* 0x0001e20008000407 */
[----:B------:R-:W-:-:S03]  /*17c0*/  IMAD.MOV.U32 R98, RZ, RZ, -0x800000 ;  /* 0xff800000ff627424 */ /* 0x000fc600078e00ff */
[----:B------:R2:W-:Y:S01]  /*17d0*/  STS.U16 [R7+UR7+0xf80], R86 ;  /* 0x000f805607007988 */ /* 0x0005e20008000407 */
[----:B------:R-:W-:-:S03]  /*17e0*/  MOV R97, 0xff800000 ;  /* 0xff80000000617802 */ /* 0x000fc60000000f00 */
[----:B------:R3:W-:Y:S01]  /*17f0*/  STS.U16 [R7+UR7+0x1380], R92 ;  /* 0x0013805c07007988 */ /* 0x0007e20008000407 */
[----:B------:R-:W-:-:S03]  /*1800*/  MOV R96, 0xff800000 ;  /* 0xff80000000607802 */ /* 0x000fc60000000f00 */
[----:B------:R3:W-:Y:S01]  /*1810*/  STS.U16 [R7+UR7+0x1780], R106 ;  /* 0x0017806a07007988 */ /* 0x0007e20008000407 */
[----:B------:R-:W-:-:S03]  /*1820*/  IMAD.MOV.U32 R144, RZ, RZ, 0x3f800000 ;  /* 0x3f800000ff907424 */ /* 0x000fc600078e00ff */
[----:B------:R3:W-:Y:S01]  /*1830*/  STS.U16 [R7+UR7+0x1b80], R120 ;  /* 0x001b807807007988 */ /* 0x0007e20008000407 */
[----:B------:R-:W-:-:S03]  /*1840*/  MOV R147, 0x3f800000 ;  /* 0x3f80000000937802 */ /* 0x000fc60000000f00 */
[----:B------:R3:W-:Y:S01]  /*1850*/  STS.U16 [R7+UR7+0x1f80], R16 ;  /* 0x001f801007007988 */ /* 0x0007e20008000407 */
[----:B------:R-:W-:Y:S02]  /*1860*/  MOV R148, 0x3f800000 ;  /* 0x3f80000000947802 */ /* 0x000fe40000000f00 */
[----:B------:R-:W-:Y:S02]  /*1870*/  CS2R R56, SRZ ;  /* 0x0000000000387805 */ /* 0x000fe4000001ff00 */
[----:B------:R-:W-:Y:S02]  /*1880*/  CS2R R58, SRZ ;  /* 0x00000000003a7805 */ /* 0x000fe4000001ff00 */
[----:B------:R-:W-:Y:S02]  /*1890*/  CS2R R60, SRZ ;  /* 0x00000000003c7805 */ /* 0x000fe4000001ff00 */
[----:B-1----:R-:W-:Y:S02]  /*18a0*/  CS2R R62, SRZ ;  /* 0x00000000003e7805 */ /* 0x002fe4000001ff00 */
[----:B------:R-:W-:-:S02]  /*18b0*/  CS2R R64, SRZ ;  /* 0x0000000000407805 */ /* 0x000fc4000001ff00 */
[----:B------:R-:W-:Y:S02]  /*18c0*/  CS2R R66, SRZ ;  /* 0x0000000000427805 */ /* 0x000fe4000001ff00 */
[----:B------:R-:W-:Y:S02]  /*18d0*/  CS2R R68, SRZ ;  /* 0x0000000000447805 */ /* 0x000fe4000001ff00 */
[----:B------:R-:W-:Y:S02]  /*18e0*/  CS2R R70, SRZ ;  /* 0x0000000000467805 */ /* 0x000fe4000001ff00 */
[----:B------:R-:W-:Y:S02]  /*18f0*/  CS2R R72, SRZ ;  /* 0x0000000000487805 */ /* 0x000fe4000001ff00 */
[----:B0-----:R-:W-:Y:S02]  /*1900*/  CS2R R74, SRZ ;  /* 0x00000000004a7805 */ /* 0x001fe4000001ff00 */
[----:B------:R-:W-:-:S02]  /*1910*/  CS2R R76, SRZ ;  /* 0x00000000004c7805 */ /* 0x000fc4000001ff00 */
[----:B------:R-:W-:Y:S02]  /*1920*/  CS2R R78, SRZ ;  /* 0x00000000004e7805 */ /* 0x000fe4000001ff00 */
[----:B------:R-:W-:Y:S02]  /*1930*/  CS2R R80, SRZ ;  /* 0x0000000000507805 */ /* 0x000fe4000001ff00 */
[----:B------:R-:W-:Y:S02]  /*1940*/  CS2R R82, SRZ ;  /* 0x0000000000527805 */ /* 0x000fe4000001ff00 */
[----:B------:R-:W-:Y:S02]  /*1950*/  CS2R R84, SRZ ;  /* 0x0000000000547805 */ /* 0x000fe4000001ff00 */
[----:B--2---:R-:W-:Y:S02]  /*1960*/  CS2R R86, SRZ ;  /* 0x0000000000567805 */ /* 0x004fe4000001ff00 */
[----:B------:R-:W-:-:S02]  /*1970*/  CS2R R24, SRZ ;  /* 0x0000000000187805 */ /* 0x000fc4000001ff00 */
[----:B------:R-:W-:Y:S02]  /*1980*/  CS2R R26, SRZ ;  /* 0x00000000001a7805 */ /* 0x000fe4000001ff00 */
[----:B------:R-:W-:Y:S02]  /*1990*/  CS2R R28, SRZ ;  /* 0x00000000001c7805 */ /* 0x000fe4000001ff00 */
[----:B------:R-:W-:Y:S02]  /*19a0*/  CS2R R30, SRZ ;  /* 0x00000000001e7805 */ /* 0x000fe4000001ff00 */
[----:B------:R-:W-:Y:S02]  /*19b0*/  CS2R R32, SRZ ;  /* 0x0000000000207805 */ /* 0x000fe4000001ff00 */
[----:B------:R-:W-:Y:S02]  /*19c0*/  CS2R R34, SRZ ;  /* 0x0000000000227805 */ /* 0x000fe4000001ff00 */
        /* <DEDUP_REMOVED lines=10> */
[----:B------:R-:W-:Y:S02]  /*1a70*/  LOP3.LUT R136, R136, 0x400, RZ, 0xc0, !PT ;  /* 0x0000040088887812 */ /* 0x000fe400078ec0ff */
[----:B------:R-:W-:Y:S02]  /*1a80*/  LOP3.LUT R137, R3, 0x300, RZ, 0xc0, !PT ;  /* 0x0000030003897812 */ /* 0x000fe400078ec0ff */
[----:B------:R-:W-:Y:S01]  /*1a90*/  LOP3.LUT R138, R2, 0xf, RZ, 0xc0, !PT ;  /* 0x0000000f028a7812 */ /* 0x000fe200078ec0ff */
[----:B---3--:R-:W-:Y:S06]  /*1aa0*/  @!P0 BRA `(.L_x_0) ;  /* 0x0000001c00048947 */ /* 0x008fec0003800000 */
[----:B------:R-:W0:Y:S01]  /*1ab0*/  LDC.64 R120, c[0x0][0x250] ;  /* 0x00009400ff787b82 */ /* 0x000e220000000a00 */
[----:B------:R-:W-:Y:S01]  /*1ac0*/  ULDC UR4, c[0x0][0x258] ;  /* 0x0000960000047ab9 */ /* 0x000fe20000000800 */
[----:B------:R-:W-:Y:S01]  /*1ad0*/  SHF.R.U32.HI R10, RZ, 0x6, R2 ;  /* 0x00000006ff0a7819 */ /* 0x000fe20000011602 */
[----:B------:R-:W-:Y:S01]  /*1ae0*/  IMAD R11, R11, UR4, RZ ;  /* 0x000000040b0b7c24 */ /* 0x000fe2000f8e02ff */
[----:B------:R-:W-:Y:S01]  /*1af0*/  ISETP.NE.U32.AND P0, PT, R88, RZ, PT ;  /* 0x000000ff5800720c */ /* 0x000fe20003f05070 */
[----:B------:R-:W-:Y:S01]  /*1b00*/  ULDC.64 UR4, c[0x0][0x218] ;  /* 0x0000860000047ab9 */ /* 0x000fe20000000a00 */
[----:B------:R-:W-:Y:S01]  /*1b10*/  SGXT.U32 R10, R10, 0x1 ;  /* 0x000000010a0a781a */ /* 0x000fe20000000000 */
[----:B------:R-:W-:Y:S01]  /*1b20*/  USHF.R.U32.HI UR12, URZ, 0x4, UR7 ;  /* 0x000000043f0c7899 */ /* 0x000fe20008011607 */
[----:B------:R-:W1:Y:S01]  /*1b30*/  LDC.64 R118, c[0x0][0x260] ;  /* 0x00009800ff767b82 */ /* 0x000e620000000a00 */
[C---:B------:R-:W-:Y:S01]  /*1b40*/  SHF.L.U32 R8, R11.reuse, 0x1, RZ ;  /* 0x000000010b087819 */ /* 0x040fe200000006ff */
[----:B------:R-:W-:Y:S01]  /*1b50*/  IMAD.HI R11, R11, 0x2, RZ ;  /* 0x000000020b0b7827 */ /* 0x000fe200078e02ff */
[----:B------:R-:W-:Y:S01]  /*1b60*/  UIADD3 UR8, UR7, 0x4000, URZ ;  /* 0x0000400007087890 */ /* 0x000fe2000fffe03f */
[----:B------:R-:W-:Y:S01]  /*1b70*/  MOV R146, 0xff800000 ;  /* 0xff80000000927802 */ /* 0x000fe20000000f00 */
[----:B------:R-:W-:Y:S01]  /*1b80*/  USGXT.U32 UR12, UR12, 0xe ;  /* 0x0000000e0c0c789a */ /* 0x000fe20008000000 */
[----:B------:R-:W-:Y:S01]  /*1b90*/  IMAD.MOV.U32 R150, RZ, RZ, 0x3f800000 ;  /* 0x3f800000ff967424 */ /* 0x000fe200078e00ff */
[----:B------:R-:W-:Y:S01]  /*1ba0*/  USHF.R.U32.HI UR14, URZ, 0x4, UR8 ;  /* 0x000000043f0e7899 */ /* 0x000fe20008011608 */
[----:B------:R-:W2:Y:S01]  /*1bb0*/  LDC R28, c[0x0][0x268] ;  /* 0x00009a00ff1c7b82 */ /* 0x000ea20000000800 */
[----:B------:R-:W-:Y:S01]  /*1bc0*/  UIADD3 UR8, UP0, UR12, 0x80, URZ ;  /* 0x000000800c087890 */ /* 0x000fe2000ff1e03f */
[----:B------:R-:W-:Y:S01]  /*1bd0*/  MOV R141, RZ ;  /* 0x000000ff008d7202 */ /* 0x000fe20000000f00 */
[----:B------:R-:W-:Y:S01]  /*1be0*/  USGXT.U32 UR14, UR14, 0xe ;  /* 0x0000000e0e0e789a */ /* 0x000fe20008000000 */
[----:B------:R-:W-:Y:S01]  /*1bf0*/  MOV R145, RZ ;  /* 0x000000ff00917202 */ /* 0x000fe20000000f00 */
[----:B------:R-:W-:Y:S01]  /*1c00*/  IMAD.MOV.U32 R144, RZ, RZ, 0x3f800000 ;  /* 0x3f800000ff907424 */ /* 0x000fe200078e00ff */
[----:B------:R-:W-:Y:S01]  /*1c10*/  MOV R147, 0x3f800000 ;  /* 0x3f80000000937802 */ /* 0x000fe20000000f00 */
[----:B------:R-:W-:Y:S01]  /*1c20*/  IMAD.MOV.U32 R139, RZ, RZ, -0x800000 ;  /* 0xff800000ff8b7424 */ /* 0x000fe200078e00ff */
[----:B------:R-:W-:Y:S01]  /*1c30*/  MOV R148, 0x3f800000 ;  /* 0x3f80000000947802 */ /* 0x000fe20000000f00 */
[----:B0-----:R-:W-:Y:S01]  /*1c40*/  IMAD R6, R120, UR6, RZ ;  /* 0x0000000678067c24 */ /* 0x001fe2000f8e02ff */
[----:B------:R-:W-:Y:S01]  /*1c50*/  SEL R120, RZ, 0x90, !P0 ;  /* 0x00000090ff787807 */ /* 0x000fe20004000000 */
[----:B------:R-:W-:Y:S01]  /*1c60*/  IMAD R10, R10, R121, RZ ;  /* 0x000000790a0a7224 */ /* 0x000fe200078e02ff */
[----:B------:R-:W-:Y:S01]  /*1c70*/  MOV R149, 0xff800000 ;  /* 0xff80000000957802 */ /* 0x000fe20000000f00 */
[----:B------:R-:W-:Y:S01]  /*1c80*/  IMAD.SHL.U32 R7, R6, 0x2, RZ ;  /* 0x0000000206077824 */ /* 0x000fe200078e00ff */
[----:B------:R-:W-:Y:S01]  /*1c90*/  LOP3.LUT R120, R120, R9, RZ, 0x3c, !PT ;  /* 0x0000000978787212 */ /* 0x000fe200078e3cff */
[----:B------:R-:W-:Y:S01]  /*1ca0*/  IMAD.HI R6, R6, 0x2, RZ ;  /* 0x0000000206067827 */ /* 0x000fe200078e02ff */
[----:B------:R-:W-:-:S02]  /*1cb0*/  CS2R R56, SRZ ;  /* 0x0000000000387805 */ /* 0x000fc4000001ff00 */
[----:B------:R-:W-:Y:S02]  /*1cc0*/  CS2R R58, SRZ ;  /* 0x00000000003a7805 */ /* 0x000fe4000001ff00 */
[----:B------:R-:W-:Y:S01]  /*1cd0*/  IADD3 R23, P0, P1, R8, UR4, R7 ;  /* 0x0000000408177c10 */ /* 0x000fe2000f91e007 */
[----:B-1----:R-:W-:Y:S01]  /*1ce0*/  IMAD R118, R118, UR6, RZ ;  /* 0x0000000676767c24 */ /* 0x002fe2000f8e02ff */
[----:B------:R-:W-:Y:S01]  /*1cf0*/  SHF.R.U32.HI R7, RZ, 0x4, R2 ;  /* 0x00000004ff077819 */ /* 0x000fe20000011602 */
[----:B------:R-:W-:Y:S01]  /*1d00*/  IMAD R9, R138, R119, RZ ;  /* 0x000000778a097224 */ /* 0x000fe200078e02ff */
[----:B------:R-:W-:Y:S01]  /*1d10*/  IADD3.X R17, R11, UR5, R6, P0, P1 ;  /* 0x000000050b117c10 */ /* 0x000fe200087e2406 */
[----:B------:R-:W-:Y:S01]  /*1d20*/  ULDC.64 UR4, c[0x0][0x220] ;  /* 0x0000880000047ab9 */ /* 0x000fe20000000a00 */
[----:B------:R-:W-:Y:S01]  /*1d30*/  SGXT.U32 R6, R7, 0x3 ;  /* 0x000000030706781a */ /* 0x000fe20000000000 */
[----:B------:R-:W-:Y:S01]  /*1d40*/  IMAD.SHL.U32 R14, R9, 0x2, RZ ;  /* 0x00000002090e7824 */ /* 0x000fe200078e00ff */
[----:B------:R-:W-:Y:S01]  /*1d50*/  LEA R8, R121, R10, 0x1 ;  /* 0x0000000a79087211 */ /* 0x000fe200078e08ff */
[----:B------:R-:W-:Y:S01]  /*1d60*/  IMAD.HI R9, R9, 0x2, RZ ;  /* 0x0000000209097827 */ /* 0x000fe200078e02ff */
[----:B------:R-:W-:-:S02]  /*1d70*/  SHF.L.U32 R7, R118, 0x1, RZ ;  /* 0x0000000176077819 */ /* 0x000fc400000006ff */
[----:B------:R-:W-:Y:S02]  /*1d80*/  CS2R R60, SRZ ;  /* 0x00000000003c7805 */ /* 0x000fe4000001ff00 */
[C---:B------:R-:W-:Y:S01]  /*1d90*/  LEA R12, R121.reuse, R8, 0x1 ;  /* 0x00000008790c7211 */ /* 0x040fe200078e08ff */
[----:B--2---:R-:W-:Y:S01]  /*1da0*/  IMAD R11, R6, R28, RZ ;  /* 0x0000001c060b7224 */ /* 0x004fe200078e02ff */
[----:B------:R-:W-:Y:S01]  /*1db0*/  IADD3 R26, P0, P1, R14, UR4, R7 ;  /* 0x000000040e1a7c10 */ /* 0x000fe2000f91e007 */
[----:B------:R-:W-:Y:S01]  /*1dc0*/  IMAD.HI R118, R118, 0x2, RZ ;  /* 0x0000000276767827 */ /* 0x000fe200078e02ff */
[C---:B------:R-:W-:Y:S01]  /*1dd0*/  LEA R6, R121.reuse, R12, 0x1 ;  /* 0x0000000c79067211 */ /* 0x040fe200078e08ff */
[----:B------:R-:W-:Y:S01]  /*1de0*/  UMOV UR4, URZ ;  /* 0x0000003f00047c82 */ /* 0x000fe20008000000 */
[----:B------:R-:W-:Y:S01]  /*1df0*/  LEA R116, P2, R10, R23, 0x1 ;  /* 0x000000170a747211 */ /* 0x000fe200078408ff */
[----:B------:R-:W-:Y:S01]  /*1e00*/  IMAD R7, R28, 0x8, R11 ;  /* 0x000000081c077824 */ /* 0x000fe200078e020b */
[C---:B------:R-:W-:Y:S01]  /*1e10*/  LEA R14, R121.reuse, R6, 0x1 ;  /* 0x00000006790e7211 */ /* 0x040fe200078e08ff */
[----:B------:R-:W-:Y:S01]  /*1e20*/  UIADD3.X UR9, UR4, 0x40000040, URZ, UP0, !UPT ;  /* 0x4000004004097890 */ /* 0x000fe200087fe43f */
[----:B------:R-:W-:Y:S01]  /*1e30*/  LEA.HI.X.SX32 R117, R10, R17, 0x1, P2 ;  /* 0x000000110a757211 */ /* 0x000fe200010f0eff */
[----:B------:R-:W-:Y:S01]  /*1e40*/  UIADD3 UR10, UP0, UR14, 0x2, URZ ;  /* 0x000000020e0a7890 */ /* 0x000fe2000ff1e03f */
[----:B------:R-:W-:Y:S01]  /*1e50*/  LEA R13, R28, R7, 0x3 ;  /* 0x000000071c0d7211 */ /* 0x000fe200078e18ff */
[----:B------:R-:W-:Y:S01]  /*1e60*/  IMAD R10, R121, 0x2, R14 ;  /* 0x00000002790a7824 */ /* 0x000fe200078e020e */
[----:B------:R-:W-:-:S02]  /*1e70*/  LEA R114, P3, R8, R23, 0x1 ;  /* 0x0000001708727211 */ /* 0x000fc400078608ff */
[----:B------:R-:W-:Y:S02]  /*1e80*/  CS2R R62, SRZ ;  /* 0x00000000003e7805 */ /* 0x000fe4000001ff00 */
[----:B------:R-:W-:Y:S02]  /*1e90*/  LEA R15, R28, R13, 0x3 ;  /* 0x0000000d1c0f7211 */ /* 0x000fe400078e18ff */
[----:B------:R-:W-:Y:S02]  /*1ea0*/  CS2R R64, SRZ ;  /* 0x0000000000407805 */ /* 0x000fe4000001ff00 */
[----:B------:R-:W-:Y:S01]  /*1eb0*/  IADD3.X R118, R9, UR5, R118, P0, P1 ;  /* 0x0000000509767c10 */ /* 0x000fe200087e2476 */
[----:B------:R-:W-:Y:S01]  /*1ec0*/  UMOV UR5, URZ ;  /* 0x0000003f00057c82 */ /* 0x000fe20008000000 */
[----:B------:R-:W-:Y:S01]  /*1ed0*/  LEA.HI.X.SX32 R115, R8, R17, 0x1, P3 ;  /* 0x0000001108737211 */ /* 0x000fe200018f0eff */
[----:B------:R-:W-:Y:S01]  /*1ee0*/  UIADD3.X UR11, UR5, 0x40000040, URZ, UP0, !UPT ;  /* 0x40000040050b7890 */ /* 0x000fe200087fe43f */
[----:B------:R-:W-:-:S02]  /*1ef0*/  LEA R9, R28, R15, 0x3 ;  /* 0x0000000f1c097211 */ /* 0x000fc400078e18ff */
[----:B------:R-:W-:Y:S02]  /*1f00*/  CS2R R66, SRZ ;  /* 0x0000000000427805 */ /* 0x000fe4000001ff00 */
[-C--:B------:R-:W-:Y:S02]  /*1f10*/  LEA R110, P3, R6, R23.reuse, 0x1 ;  /* 0x00000017066e7211 */ /* 0x080fe400078608ff */
[----:B------:R-:W-:Y:S02]  /*1f20*/  CS2R R68, SRZ ;  /* 0x0000000000447805 */ /* 0x000fe4000001ff00 */
[----:B------:R-:W-:Y:S02]  /*1f30*/  LEA R8, R121, R10, 0x1 ;  /* 0x0000000a79087211 */ /* 0x000fe400078e08ff */
[----:B------:R-:W-:Y:S02]  /*1f40*/  CS2R R70, SRZ ;  /* 0x0000000000467805 */ /* 0x000fe4000001ff00 */
[----:B------:R-:W-:-:S02]  /*1f50*/  LEA R112, P2, R12, R23, 0x1 ;  /* 0x000000170c707211 */ /* 0x000fc400078408ff */
[----:B------:R-:W-:Y:S02]  /*1f60*/  CS2R R72, SRZ ;  /* 0x0000000000487805 */ /* 0x000fe4000001ff00 */
[----:B------:R-:W-:Y:S02]  /*1f70*/  LEA R24, R28, R9, 0x3 ;  /* 0x000000091c187211 */ /* 0x000fe400078e18ff */
[----:B------:R-:W-:Y:S02]  /*1f80*/  CS2R R74, SRZ ;  /* 0x00000000004a7805 */ /* 0x000fe4000001ff00 */
[-C--:B------:R-:W-:Y:S01]  /*1f90*/  LEA.HI.X.SX32 R111, R6, R17.reuse, 0x1, P3 ;  /* 0x00000011066f7211 */ /* 0x080fe200018f0eff */
[----:B------:R-:W-:Y:S01]  /*1fa0*/  IMAD R6, R121, 0x2, R8 ;  /* 0x0000000279067824 */ /* 0x000fe200078e0208 */
[----:B------:R-:W-:Y:S01]  /*1fb0*/  LEA.HI.X.SX32 R113, R12, R17, 0x1, P2 ;  /* 0x000000110c717211 */ /* 0x000fe200010f0eff */
[----:B------:R-:W-:Y:S01]  /*1fc0*/  IMAD R25, R28, 0x8, R24 ;  /* 0x000000081c197824 */ /* 0x000fe200078e0218 */
[----:B------:R-:W-:-:S02]  /*1fd0*/  LEA R20, P0, R11, R26, 0x1 ;  /* 0x0000001a0b147211 */ /* 0x000fc400078008ff */
[----:B------:R-:W-:Y:S02]  /*1fe0*/  CS2R R76, SRZ ;  /* 0x00000000004c7805 */ /* 0x000fe4000001ff00 */
[-C--:B------:R-:W-:Y:S02]  /*1ff0*/  LEA R108, P2, R14, R23.reuse, 0x1 ;  /* 0x000000170e6c7211 */ /* 0x080fe400078408ff */
[----:B------:R-:W-:Y:S02]  /*2000*/  CS2R R78, SRZ ;  /* 0x00000000004e7805 */ /* 0x000fe4000001ff00 */
[----:B------:R-:W-:Y:S02]  /*2010*/  LEA R18, P1, R7, R26, 0x1 ;  /* 0x0000001a07127211 */ /* 0x000fe400078208ff */
[----:B------:R-:W-:Y:S02]  /*2020*/  CS2R R80, SRZ ;  /* 0x0000000000507805 */ /* 0x000fe4000001ff00 */
[----:B------:R-:W-:-:S02]  /*2030*/  LEA R106, P3, R10, R23, 0x1 ;  /* 0x000000170a6a7211 */ /* 0x000fc400078608ff */
[----:B------:R-:W-:Y:S02]  /*2040*/  CS2R R82, SRZ ;  /* 0x0000000000527805 */ /* 0x000fe4000001ff00 */
[-C--:B------:R-:W-:Y:S02]  /*2050*/  LEA R104, P4, R8, R23.reuse, 0x1 ;  /* 0x0000001708687211 */ /* 0x080fe400078808ff */
[----:B------:R-:W-:Y:S02]  /*2060*/  CS2R R84, SRZ ;  /* 0x0000000000547805 */ /* 0x000fe4000001ff00 */
[----:B------:R-:W-:Y:S02]  /*2070*/  LEA R22, P5, R6, R23, 0x1 ;  /* 0x0000001706167211 */ /* 0x000fe400078a08ff */
[----:B------:R-:W-:Y:S02]  /*2080*/  CS2R R86, SRZ ;  /* 0x0000000000567805 */ /* 0x000fe4000001ff00 */
[----:B------:R-:W-:-:S02]  /*2090*/  LEA.HI.X.SX32 R21, R11, R118, 0x1, P0 ;  /* 0x000000760b157211 */ /* 0x000fc400000f0eff */
[----:B------:R-:W-:Y:S02]  /*20a0*/  CS2R R30, SRZ ;  /* 0x00000000001e7805 */ /* 0x000fe4000001ff00 */
[----:B------:R-:W-:Y:S02]  /*20b0*/  LEA.HI.X.SX32 R109, R14, R17, 0x1, P2 ;  /* 0x000000110e6d7211 */ /* 0x000fe400010f0eff */
[----:B------:R-:W-:Y:S02]  /*20c0*/  CS2R R32, SRZ ;  /* 0x0000000000207805 */ /* 0x000fe4000001ff00 */
[-C--:B------:R-:W-:Y:S02]  /*20d0*/  LEA R16, P0, R13, R26.reuse, 0x1 ;  /* 0x0000001a0d107211 */ /* 0x080fe400078008ff */
[----:B------:R-:W-:Y:S02]  /*20e0*/  CS2R R34, SRZ ;  /* 0x0000000000227805 */ /* 0x000fe4000001ff00 */
[----:B------:R-:W-:-:S02]  /*20f0*/  LEA R14, P2, R15, R26, 0x1 ;  /* 0x0000001a0f0e7211 */ /* 0x000fc400078408ff */
[----:B------:R-:W-:Y:S02]  /*2100*/  CS2R R36, SRZ ;  /* 0x0000000000247805 */ /* 0x000fe4000001ff00 */
[----:B------:R-:W-:Y:S02]  /*2110*/  LEA.HI.X.SX32 R19, R7, R118, 0x1, P1 ;  /* 0x0000007607137211 */ /* 0x000fe400008f0eff */
[----:B------:R-:W-:Y:S02]  /*2120*/  CS2R R38, SRZ ;  /* 0x0000000000267805 */ /* 0x000fe4000001ff00 */
[----:B------:R-:W-:Y:S02]  /*2130*/  LEA R7, R28, R25, 0x3 ;  /* 0x000000191c077211 */ /* 0x000fe400078e18ff */
[----:B------:R-:W-:Y:S02]  /*2140*/  CS2R R28, SRZ ;  /* 0x00000000001c7805 */ /* 0x000fe4000001ff00 */
[----:B------:R-:W-:-:S02]  /*2150*/  LEA.HI.X.SX32 R107, R10, R17, 0x1, P3 ;  /* 0x000000110a6b7211 */ /* 0x000fc400018f0eff */
[----:B------:R-:W-:Y:S02]  /*2160*/  CS2R R40, SRZ ;  /* 0x0000000000287805 */ /* 0x000fe4000001ff00 */
[-C--:B------:R-:W-:Y:S02]  /*2170*/  LEA.HI.X.SX32 R105, R8, R17.reuse, 0x1, P4 ;  /* 0x0000001108697211 */ /* 0x080fe400020f0eff */
[----:B------:R-:W-:Y:S02]  /*2180*/  CS2R R42, SRZ ;  /* 0x00000000002a7805 */ /* 0x000fe4000001ff00 */
[----:B------:R-:W-:Y:S02]  /*2190*/  LEA.HI.X.SX32 R23, R6, R17, 0x1, P5 ;  /* 0x0000001106177211 */ /* 0x000fe400028f0eff */
        /* <DEDUP_REMOVED lines=9> */
[-C--:B------:R-:W-:Y:S02]  /*2230*/  LEA R8, P2, R25, R26.reuse, 0x1 ;  /* 0x0000001a19087211 */ /* 0x080fe400078408ff */
[----:B------:R-:W-:Y:S02]  /*2240*/  CS2R R54, SRZ ;  /* 0x0000000000367805 */ /* 0x000fe4000001ff00 */
[----:B------:R-:W-:Y:S02]  /*2250*/  LEA R6, P3, R7, R26, 0x1 ;  /* 0x0000001a07067211 */ /* 0x000fe400078608ff */
[----:B------:R-:W-:Y:S02]  /*2260*/  CS2R R26, SRZ ;  /* 0x00000000001a7805 */ /* 0x000fe4000001ff00 */
[-C--:B------:R-:W-:Y:S01]  /*2270*/  LEA.HI.X.SX32 R13, R9, R118.reuse, 0x1, P0 ;  /* 0x00000076090d7211 */ /* 0x080fe200000f0eff */
[----:B------:R-:W-:Y:S01]  /*2280*/  UIADD3.64 UR40, UR8, 0x80, URZ ;  /* 0x0000008008287897 */ /* 0x000fe2000fffe03f */
[-C--:B------:R-:W-:Y:S01]  /*2290*/  LEA.HI.X.SX32 R11, R24, R118.reuse, 0x1, P1 ;  /* 0x00000076180b7211 */ /* 0x080fe200008f0eff */
[----:B------:R-:W-:Y:S01]  /*22a0*/  UIADD3.64 UR36, UR8, 0x100, URZ ;  /* 0x0000010008247897 */ /* 0x000fe2000fffe03f */
[----:B------:R-:W-:-:S02]  /*22b0*/  LEA.HI.X.SX32 R9, R25, R118, 0x1, P2 ;  /* 0x0000007619097211 */ /* 0x000fc400010f0eff */
[----:B------:R-:W-:Y:S02]  /*22c0*/  CS2R R24, SRZ ;  /* 0x0000000000187805 */ /* 0x000fe4000001ff00 */
[----:B------:R-:W-:Y:S01]  /*22d0*/  LEA.HI.X.SX32 R7, R7, R118, 0x1, P3 ;  /* 0x0000007607077211 */ /* 0x000fe200018f0eff */
[----:B------:R-:W-:Y:S01]  /*22e0*/  UIADD3.64 UR32, UR8, 0x180, URZ ;  /* 0x0000018008207897 */ /* 0x000fe2000fffe03f */
[----:B------:R-:W-:Y:S01]  /*22f0*/  MOV R118, 0xff800000 ;  /* 0xff80000000767802 */ /* 0x000fe20000000f00 */
[----:B------:R-:W-:Y:S01]  /*2300*/  UIADD3.64 UR28, UR8, 0x200, URZ ;  /* 0x00000200081c7897 */ /* 0x000fe2000fffe03f */
[C---:B------:R-:W-:Y:S01]  /*2310*/  LOP3.LUT R143, R120.reuse, 0x20, RZ, 0x3c, !PT ;  /* 0x00000020788f7812 */ /* 0x040fe200078e3cff */
[----:B------:R-:W-:Y:S01]  /*2320*/  UIADD3.64 UR24, UR8, 0x280, URZ ;  /* 0x0000028008187897 */ /* 0x000fe2000fffe03f */
[C---:B------:R-:W-:Y:S01]  /*2330*/  LOP3.LUT R142, R120.reuse, 0x40, RZ, 0x3c, !PT ;  /* 0x00000040788e7812 */ /* 0x040fe200078e3cff */
[----:B------:R-:W-:Y:S01]  /*2340*/  UIADD3.64 UR20, UR8, 0x300, URZ ;  /* 0x0000030008147897 */ /* 0x000fe2000fffe03f */
[----:B------:R-:W-:Y:S01]  /*2350*/  LOP3.LUT R140, R120, 0x60, RZ, 0x3c, !PT ;  /* 0x00000060788c7812 */ /* 0x000fe200078e3cff */
[----:B------:R-:W-:-:S02]  /*2360*/  UIADD3.64 UR42, UR10, 0x2, URZ ;  /* 0x000000020a2a7897 */ /* 0x000fc4000fffe03f */
[----:B------:R-:W-:Y:S01]  /*2370*/  UIADD3.64 UR38, UR10, 0x4, URZ ;  /* 0x000000040a267897 */ /* 0x000fe2000fffe03f */
[----:B------:R-:W-:Y:S01]  /*2380*/  ULDC UR44, c[0x0][0x238] ;  /* 0x00008e00002c7ab9 */ /* 0x000fe20000000800 */
[----:B------:R-:W-:Y:S01]  /*2390*/  UMOV UR15, 0x40000040 ;  /* 0x40000040000f7882 */ /* 0x000fe20000000000 */
[----:B------:R-:W-:Y:S01]  /*23a0*/  UMOV UR18, UR14 ;  /* 0x0000000e00127c82 */ /* 0x000fe20008000000 */
[----:B------:R-:W-:-:S08]  /*23b0*/  UMOV UR19, 0xc0000010 ;  /* 0xc000001000137882 */ /* 0x000fd00000000000 */
.L_x_1:
[----:B------:R-:W-:-:S04]  /*23c0*/  IMAD.WIDE R92, R141, 0x2, R116 ;  /* 0x000000028d5c7825 */ /* 0x000fc800078e0274 */
[C---:B------:R-:W-:Y:S01]  /*23d0*/  IMAD.WIDE R98, R141.reuse, 0x2, R108 ;  /* 0x000000028d627825 */ /* 0x040fe200078e026c */
[----:B------:R-:W2:Y:S03]  /*23e0*/  LDG.E.U16 R123, desc[UR16][R92.64] ;  /* 0x000000105c7b7981 */ /* 0x000ea6000c1e1500 */
[C---:B------:R-:W-:Y:S01]  /*23f0*/  IMAD.WIDE R94, R141.reuse, 0x2, R114 ;  /* 0x000000028d5e7825 */ /* 0x040fe200078e0272 */
[----:B------:R-:W3:Y:S03]  /*2400*/  LDG.E.U16 R129, desc[UR16][R98.64] ;  /* 0x0000001062817981 */ /* 0x000ee6000c1e1500 */
[C---:B------:R-:W-:Y:S01]  /*2410*/  IMAD.WIDE R100, R141.reuse, 0x2, R106 ;  /* 0x000000028d647825 */ /* 0x040fe200078e026a */
[----:B------:R-:W4:Y:S03]  /*2420*/  LDG.E.U16 R122, desc[UR16][R94.64] ;  /* 0x000000105e7a7981 */ /* 0x000f26000c1e1500 */
[C---:B------:R-:W-:Y:S01]  /*2430*/  IMAD.WIDE R96, R141.reuse, 0x2, R112 ;  /* 0x000000028d607825 */ /* 0x040fe200078e0270 */
[----:B------:R-:W5:Y:S03]  /*2440*/  LDG.E.U16 R124, desc[UR16][R100.64] ;  /* 0x00000010647c7981 */ /* 0x000f66000c1e1500 */
[C---:B------:R-:W-:Y:S01]  /*2450*/  IMAD.WIDE R102, R141.reuse, 0x2, R104 ;  /* 0x000000028d667825 */ /* 0x040fe200078e0268 */
[----:B------:R-:W5:Y:S03]  /*2460*/  LDG.E.U16 R125, desc[UR16][R96.64] ;  /* 0x00000010607d7981 */ /* 0x000f66000c1e1500 */
[C---:B------:R-:W-:Y:S01]  /*2470*/  IMAD.WIDE R90, R141.reuse, 0x2, R110 ;  /* 0x000000028d5a7825 */ /* 0x040fe200078e026e */
[----:B------:R-:W5:Y:S03]  /*2480*/  LDG.E.U16 R131, desc[UR16][R102.64] ;  /* 0x0000001066837981 */ /* 0x000f66000c1e1500 */
[----:B------:R-:W-:Y:S01]  /*2490*/  IMAD.WIDE R88, R141, 0x2, R22 ;  /* 0x000000028d587825 */ /* 0x000fe200078e0216 */
[----:B------:R-:W5:Y:S04]  /*24a0*/  LDG.E.U16 R127, desc[UR16][R90.64] ;  /* 0x000000105a7f7981 */ /* 0x000f68000c1e1500 */
[----:B------:R-:W5:Y:S01]  /*24b0*/  LDG.E.U16 R133, desc[UR16][R88.64] ;  /* 0x0000001058857981 */ /* 0x000f62000c1e1500 */
[----:B------:R-:W-:Y:S06]  /*24c0*/  BAR.SYNC.DEFER_BLOCKING 0x0 ;  /* 0x0000000000007b1d */ /* 0x000fec0000010000 */
[----:B------:R-:W-:Y:S01]  /*24d0*/  UMOV UR13, 0x40000040 ;  /* 0x40000040000d7882 */ /* 0x000fe20000000000 */
[----:B------:R-:W-:Y:S01]  /*24e0*/  UMOV UR34, UR14 ;  /* 0x0000000e00227c82 */ /* 0x000fe20008000000 */
[----:B------:R-:W-:Y:S01]  /*24f0*/  UMOV UR35, UR15 ;  /* 0x0000000f00237c82 */ /* 0x000fe20008000000 */
[----:B--2---:R-:W-:Y:S04]  /*2500*/  STS.U16 [R120+UR7+0x4000], R123 ;  /* 0x0040007b78007988 */ /* 0x004fe80008000407 */
[----:B---3--:R-:W-:Y:S04]  /*2510*/  STS.U16 [R120+UR7+0x4400], R129 ;  /* 0x0044008178007988 */ /* 0x008fe80008000407 */
[----:B----4-:R0:W-:Y:S04]  /*2520*/  STS.U16 [R143+UR7+0x4100], R122 ;  /* 0x0041007a8f007988 */ /* 0x0101e80008000407 */
[----:B-----5:R-:W-:Y:S04]  /*2530*/  STS.U16 [R143+UR7+0x4500], R124 ;  /* 0x0045007c8f007988 */ /* 0x020fe80008000407 */
[----:B------:R1:W-:Y:S04]  /*2540*/  STS.U16 [R142+UR7+0x4200], R125 ;  /* 0x0042007d8e007988 */ /* 0x0003e80008000407 */
[----:B------:R-:W-:Y:S04]  /*2550*/  STS.U16 [R142+UR7+0x4600], R131 ;  /* 0x004600838e007988 */ /* 0x000fe80008000407 */
[----:B------:R2:W-:Y:S04]  /*2560*/  STS.U16 [R140+UR7+0x4300], R127 ;  /* 0x0043007f8c007988 */ /* 0x0005e80008000407 */
[----:B------:R3:W-:Y:S01]  /*2570*/  STS.U16 [R140+UR7+0x4700], R133 ;  /* 0x004700858c007988 */ /* 0x0007e20008000407 */
[----:B------:R4:W-:Y:S06]  /*2580*/  MEMBAR.ALL.CTA ;  /* 0x0000000000007992 */ /* 0x0009ec0000008000 */
[----:B----4-:R-:W4:Y:S02]  /*2590*/  FENCE.VIEW.ASYNC.S ;  /* 0x00000000000073c6 */ /* 0x010f240000000000 */
[----:B----4-:R-:W-:Y:S06]  /*25a0*/  BAR.SYNC.DEFER_BLOCKING 0x0 ;  /* 0x0000000000007b1d */ /* 0x010fec0000010000 */
[----:B------:R-:W-:-:S06]  /*25b0*/  WARPGROUP.ARRIVE ;  /* 0x00000000000079c5 */ /* 0x000fcc0000000000 */
[----:B------:R-:W-:Y:S04]  /*25c0*/  HGMMA.64x16x16.F32 R96, gdesc[UR12].tnspA, RZ, !UPT ;  /* 0x202000000c6079f0 */ /* 0x000fe8000c7008ff */
[----:B------:R-:W-:Y:S04]  /*25d0*/  HGMMA.64x16x16.F32 R96, gdesc[UR8].tnspA, R96 ;  /* 0x20200000086079f0 */ /* 0x000fe80008700860 */
[----:B------:R-:W-:Y:S01]  /*25e0*/  HGMMA.64x16x16.F32 R96, gdesc[UR40].tnspA, R96 ;  /* 0x20200000286079f0 */ /* 0x000fe20008700860 */
[----:B0-----:R-:W-:-:S04]  /*25f0*/  IMAD.WIDE R122, R145, 0x2, R20 ;  /* 0x00000002917a7825 */ /* 0x001fc800078e0214 */
[C---:B-1----:R-:W-:Y:S01]  /*2600*/  IMAD.WIDE R124, R145.reuse, 0x2, R18 ;  /* 0x00000002917c7825 */ /* 0x042fe200078e0212 */
[----:B------:R0:W4:Y:S03]  /*2610*/  LDG.E.U16 R151, desc[UR16][R122.64] ;  /* 0x000000107a977981 */ /* 0x000126000c1e1500 */
[C---:B--2---:R-:W-:Y:S01]  /*2620*/  IMAD.WIDE R126, R145.reuse, 0x2, R16 ;  /* 0x00000002917e7825 */ /* 0x044fe200078e0210 */
[----:B------:R-:W-:Y:S01]  /*2630*/  UMOV UR30, UR10 ;  /* 0x0000000a001e7c82 */ /* 0x000fe20008000000 */
[----:B------:R-:W-:Y:S01]  /*2640*/  UMOV UR31, UR11 ;  /* 0x0000000b001f7c82 */ /* 0x000fe20008000000 */
[----:B------:R1:W2:Y:S01]  /*2650*/  LDG.E.U16 R125, desc[UR16][R124.64] ;  /* 0x000000107c7d7981 */ /* 0x0002a2000c1e1500 */
[----:B------:R-:W-:Y:S01]  /*2660*/  HGMMA.64x16x16.F32 R96, gdesc[UR36].tnspA, R96 ;  /* 0x20200000246079f0 */ /* 0x000fe20008700860 */
[C---:B------:R-:W-:Y:S02]  /*2670*/  IMAD.WIDE R128, R145.reuse, 0x2, R14 ;  /* 0x0000000291807825 */ /* 0x040fe400078e020e */
[----:B------:R5:W2:Y:S01]  /*2680*/  LDG.E.U16 R127, desc[UR16][R126.64] ;  /* 0x000000107e7f7981 */ /* 0x000aa2000c1e1500 */
[----:B------:R-:W-:Y:S01]  /*2690*/  HGMMA.64x16x16.F32 R88, gdesc[UR32].tnspA, RZ, !UPT ;  /* 0x20200000205879f0 */ /* 0x000fe2000c7008ff */
[----:B------:R-:W-:-:S02]  /*26a0*/  IMAD.WIDE R130, R145, 0x2, R12 ;  /* 0x0000000291827825 */ /* 0x000fc400078e020c */
[----:B------:R-:W2:Y:S02]  /*26b0*/  LDG.E.U16 R153, desc[UR16][R128.64] ;  /* 0x0000001080997981 */ /* 0x000ea4000c1e1500 */
[C---:B---3--:R-:W-:Y:S02]  /*26c0*/  IMAD.WIDE R132, R145.reuse, 0x2, R10 ;  /* 0x0000000291847825 */ /* 0x048fe400078e020a */
[----:B------:R-:W3:Y:S02]  /*26d0*/  LDG.E.U16 R131, desc[UR16][R130.64] ;  /* 0x0000001082837981 */ /* 0x000ee4000c1e1500 */
[C---:B------:R-:W-:Y:S02]  /*26e0*/  IMAD.WIDE R134, R145.reuse, 0x2, R8 ;  /* 0x0000000291867825 */ /* 0x040fe400078e0208 */
[----:B------:R-:W3:Y:S02]  /*26f0*/  LDG.E.U16 R133, desc[UR16][R132.64] ;  /* 0x0000001084857981 */ /* 0x000ee4000c1e1500 */
[----:B0-----:R-:W-:-:S02]  /*2700*/  IMAD.WIDE R122, R145, 0x2, R6 ;  /* 0x00000002917a7825 */ /* 0x001fc400078e0206 */
[----:B------:R-:W3:Y:S04]  /*2710*/  LDG.E.U16 R135, desc[UR16][R134.64] ;  /* 0x0000001086877981 */ /* 0x000ee8000c1e1500 */
[----:B------:R0:W3:Y:S01]  /*2720*/  LDG.E.U16 R129, desc[UR16][R122.64] ;  /* 0x000000107a817981 */ /* 0x0000e2000c1e1500 */
[----:B------:R-:W-:Y:S01]  /*2730*/  HGMMA.64x16x16.F32 R88, gdesc[UR28].tnspA, R88 ;  /* 0x202000001c5879f0 */ /* 0x000fe20008700858 */
[----:B------:R-:W-:Y:S01]  /*2740*/  UMOV UR26, UR42 ;  /* 0x0000002a001a7c82 */ /* 0x000fe20008000000 */
[----:B------:R-:W-:Y:S02]  /*2750*/  UMOV UR27, UR43 ;  /* 0x0000002b001b7c82 */ /* 0x000fe40008000000 */
[----:B------:R-:W-:Y:S01]  /*2760*/  HGMMA.64x16x16.F32 R88, gdesc[UR24].tnspA, R88 ;  /* 0x20200000185879f0 */ /* 0x000fe20008700858 */
[----:B------:R-:W-:Y:S01]  /*2770*/  UMOV UR22, UR38 ;  /* 0x0000002600167c82 */ /* 0x000fe20008000000 */
[----:B------:R-:W-:-:S02]  /*2780*/  UMOV UR23, UR39 ;  /* 0x0000002700177c82 */ /* 0x000fc40008000000 */
[----:B------:R-:W-:Y:S03]  /*2790*/  HGMMA.64x16x16.F32 R88, gdesc[UR20].tnspA, R88, gsb0 ;  /* 0x20200000145879f0 */ /* 0x000fe60008000858 */
[----:B------:R-:W-:Y:S02]  /*27a0*/  WARPGROUP.DEPBAR.LE gsb0, 0x0 ;  /* 0x00008000000079c5 */ /* 0x000fe40000010000 */
[----:B-1----:R-:W-:Y:S01]  /*27b0*/  FMUL R124, R96, UR44 ;  /* 0x0000002c607c7c20 */ /* 0x002fe20008400000 */
[----:B------:R-:W-:Y:S01]  /*27c0*/  FMUL R155, R97, UR44 ;  /* 0x0000002c619b7c20 */ /* 0x000fe20008400000 */
[----:B-----5:R-:W-:Y:S01]  /*27d0*/  FMUL R126, R100, UR44 ;  /* 0x0000002c647e7c20 */ /* 0x020fe20008400000 */
[----:B------:R-:W-:Y:S03]  /*27e0*/  BAR.SYNC.DEFER_BLOCKING 0x0 ;  /* 0x0000000000007b1d */ /* 0x000fe60000010000 */
[----:B------:R-:W-:Y:S01]  /*27f0*/  FMNMX R155, R124, R155, !PT ;  /* 0x0000009b7c9b7209 */ /* 0x000fe20007800000 */
[----:B------:R-:W-:-:S03]  /*2800*/  FMUL R124, R101, UR44 ;  /* 0x0000002c657c7c20 */ /* 0x000fc60008400000 */
[----:B------:R-:W-:-:S04]  /*2810*/  FMNMX R155, R126, R155, !PT ;  /* 0x0000009b7e9b7209 */ /* 0x000fc80007800000 */
[----:B------:R-:W-:-:S05]  /*2820*/  FMNMX R126, R124, R155, !PT ;  /* 0x0000009b7c7e7209 */ /* 0x000fca0007800000 */
[----:B------:R-:W1:Y:S01]  /*2830*/  SHFL.BFLY PT, R157, R126, 0x2, 0x1f ;  /* 0x0c401f007e9d7f89 */ /* 0x000e6200000e0000 */
[----:B------:R-:W-:Y:S01]  /*2840*/  FMUL R124, R98, UR44 ;  /* 0x0000002c627c7c20 */ /* 0x000fe20008400000 */
[----:B0-----:R-:W-:Y:S01]  /*2850*/  FMUL R123, R99, UR44 ;  /* 0x0000002c637b7c20 */ /* 0x001fe20008400000 */
[----:B------:R-:W-:-:S04]  /*2860*/  FMUL R122, R102, UR44 ;  /* 0x0000002c667a7c20 */ /* 0x000fc80008400000 */
[----:B------:R-:W-:Y:S01]  /*2870*/  FMNMX R155, R124, R123, !PT ;  /* 0x0000007b7c9b7209 */ /* 0x000fe20007800000 */
[----:B------:R-:W-:-:S03]  /*2880*/  FMUL R123, R103, UR44 ;  /* 0x0000002c677b7c20 */ /* 0x000fc60008400000 */
[----:B------:R-:W-:-:S04]  /*2890*/  FMNMX R122, R122, R155, !PT ;  /* 0x0000009b7a7a7209 */ /* 0x000fc80007800000 */
[----:B------:R-:W-:Y:S01]  /*28a0*/  FMNMX R128, R123, R122, !PT ;  /* 0x0000007a7b807209 */ /* 0x000fe20007800000 */
[----:B------:R-:W-:Y:S01]  /*28b0*/  FMUL R122, R88, UR44 ;  /* 0x0000002c587a7c20 */ /* 0x000fe20008400000 */
[----:B------:R-:W-:-:S03]  /*28c0*/  FMUL R123, R89, UR44 ;  /* 0x0000002c597b7c20 */ /* 0x000fc60008400000 */
[----:B------:R-:W0:Y:S01]  /*28d0*/  SHFL.BFLY PT, R159, R128, 0x2, 0x1f ;  /* 0x0c401f00809f7f89 */ /* 0x000e2200000e0000 */
[----:B-1----:R-:W-:Y:S02]  /*28e0*/  FMNMX R157, R126, R157, !PT ;  /* 0x0000009d7e9d7209 */ /* 0x002fe40007800000 */
[----:B------:R-:W-:Y:S01]  /*28f0*/  FMNMX R123, R122, R123, !PT ;  /* 0x0000007b7a7b7209 */ /* 0x000fe20007800000 */
[----:B------:R-:W-:Y:S02]  /*2900*/  FMUL R122, R92, UR44 ;  /* 0x0000002c5c7a7c20 */ /* 0x000fe40008400000 */
[----:B------:R-:W1:Y:S03]  /*2910*/  SHFL.BFLY PT, R130, R157, 0x1, 0x1f ;  /* 0x0c201f009d827f89 */ /* 0x000e6600000e0000 */
[----:B------:R-:W-:Y:S01]  /*2920*/  FMNMX R123, R122, R123, !PT ;  /* 0x0000007b7a7b7209 */ /* 0x000fe20007800000 */
[----:B------:R-:W-:Y:S01]  /*2930*/  FMUL R122, R93, UR44 ;  /* 0x0000002c5d7a7c20 */ /* 0x000fe20008400000 */
[----:B------:R-:W-:-:S04]  /*2940*/  FMUL R124, R91, UR44 ;  /* 0x0000002c5b7c7c20 */ /* 0x000fc80008400000 */
[----:B------:R-:W-:Y:S01]  /*2950*/  FMNMX R122, R122, R123, !PT ;  /* 0x0000007b7a7a7209 */ /* 0x000fe20007800000 */
[----:B------:R-:W-:Y:S01]  /*2960*/  FMUL R123, R90, UR44 ;  /* 0x0000002c5a7b7c20 */ /* 0x000fe20008400000 */
[----:B------:R-:W-:-:S04]  /*2970*/  FMUL R126, R94, UR44 ;  /* 0x0000002c5e7e7c20 */ /* 0x000fc80008400000 */
[----:B------:R-:W-:Y:S02]  /*2980*/  FMNMX R155, R123, R124, !PT ;  /* 0x0000007c7b9b7209 */ /* 0x000fe40007800000 */
[----:B0-----:R-:W-:Y:S01]  /*2990*/  FMNMX R124, R128, R159, !PT ;  /* 0x0000009f807c7209 */ /* 0x001fe20007800000 */
[----:B------:R-:W-:Y:S01]  /*29a0*/  FMUL R128, R95, UR44 ;  /* 0x0000002c5f807c20 */ /* 0x000fe20008400000 */
[----:B------:R-:W0:Y:S01]  /*29b0*/  SHFL.BFLY PT, R159, R122, 0x2, 0x1f ;  /* 0x0c401f007a9f7f89 */ /* 0x000e2200000e0000 */
[----:B------:R-:W-:Y:S02]  /*29c0*/  FMNMX R155, R126, R155, !PT ;  /* 0x0000009b7e9b7209 */ /* 0x000fe40007800000 */
[----:B-1----:R-:W-:Y:S02]  /*29d0*/  FMNMX R161, R157, R130, !PT ;  /* 0x000000829da17209 */ /* 0x002fe40007800000 */
[----:B------:R-:W1:Y:S01]  /*29e0*/  SHFL.BFLY PT, R157, R124, 0x1, 0x1f ;  /* 0x0c201f007c9d7f89 */ /* 0x000e6200000e0000 */
[----:B------:R-:W-:-:S02]  /*29f0*/  FMNMX R128, R128, R155, !PT ;  /* 0x0000009b80807209 */ /* 0x000fc40007800000 */
[----:B------:R-:W-:-:S03]  /*2a00*/  FMNMX R123, R161, R146, !PT ;  /* 0x00000092a17b7209 */ /* 0x000fc60007800000 */
[----:B------:R-:W5:Y:S02]  /*2a10*/  SHFL.BFLY PT, R161, R128, 0x2, 0x1f ;  /* 0x0c401f0080a17f89 */ /* 0x000f6400000e0000 */
[----:B------:R-:W-:-:S04]  /*2a20*/  FFMA R100, R100, UR44, -R123 ;  /* 0x0000002c64647c23 */ /* 0x000fc8000800087b */
[----:B------:R-:W-:Y:S01]  /*2a30*/  FMUL R130, R100, 1.4426950216293334961 ;  /* 0x3fb8aa3b64827820 */ /* 0x000fe20000400000 */
[----:B0-----:R-:W-:Y:S02]  /*2a40*/  FMNMX R126, R122, R159, !PT ;  /* 0x0000009f7a7e7209 */ /* 0x001fe40007800000 */
[----:B-1----:R-:W-:-:S03]  /*2a50*/  FMNMX R100, R124, R157, !PT ;  /* 0x0000009d7c647209 */ /* 0x002fc60007800000 */
[----:B------:R-:W0:Y:S01]  /*2a60*/  SHFL.BFLY PT, R157, R126, 0x1, 0x1f ;  /* 0x0c201f007e9d7f89 */ /* 0x000e2200000e0000 */
[----:B-----5:R-:W-:-:S05]  /*2a70*/  FMNMX R128, R128, R161, !PT ;  /* 0x000000a180807209 */ /* 0x020fca0007800000 */
[----:B------:R-:W1:Y:S01]  /*2a80*/  SHFL.BFLY PT, R159, R128, 0x1, 0x1f ;  /* 0x0c201f00809f7f89 */ /* 0x000e6200000e0000 */
[----:B------:R-:W-:Y:S01]  /*2a90*/  FMNMX R100, R100, R139, !PT ;  /* 0x0000008b64647209 */ /* 0x000fe20007800000 */
[--C-:B------:R-:W-:Y:S01]  /*2aa0*/  FFMA R96, R96, UR44, -R123.reuse ;  /* 0x0000002c60607c23 */ /* 0x100fe2000800087b */
[----:B------:R-:W-:-:S03]  /*2ab0*/  FFMA R97, R97, UR44, -R123 ;  /* 0x0000002c61617c23 */ /* 0x000fc6000800087b */
[----:B------:R-:W-:Y:S01]  /*2ac0*/  FFMA R124, R102, UR44, -R100 ;  /* 0x0000002c667c7c23 */ /* 0x000fe20008000864 */
[----:B------:R-:W-:Y:S01]  /*2ad0*/  FMUL R96, R96, 1.4426950216293334961 ;  /* 0x3fb8aa3b60607820 */ /* 0x000fe20000400000 */
[----:B------:R-:W-:Y:S01]  /*2ae0*/  FMUL R155, R97, 1.4426950216293334961 ;  /* 0x3fb8aa3b619b7820 */ /* 0x000fe20000400000 */
[----:B------:R-:W-:Y:S01]  /*2af0*/  FFMA R97, R101, UR44, -R123 ;  /* 0x0000002c65617c23 */ /* 0x000fe2000800087b */
[----:B0-----:R-:W-:-:S04]  /*2b00*/  FMNMX R102, R126, R157, !PT ;  /* 0x0000009d7e667209 */ /* 0x001fc80007800000 */
[----:B------:R-:W-:Y:S01]  /*2b10*/  FMNMX R102, R102, R149, !PT ;  /* 0x0000009566667209 */ /* 0x000fe20007800000 */
[--C-:B------:R-:W-:Y:S01]  /*2b20*/  FFMA R98, R98, UR44, -R100.reuse ;  /* 0x0000002c62627c23 */ /* 0x100fe20008000864 */
[--C-:B------:R-:W-:Y:S01]  /*2b30*/  FFMA R99, R99, UR44, -R100.reuse ;  /* 0x0000002c63637c23 */ /* 0x100fe20008000864 */
[----:B------:R-:W-:Y:S01]  /*2b40*/  FFMA R126, R103, UR44, -R100 ;  /* 0x0000002c677e7c23 */ /* 0x000fe20008000864 */
[----:B------:R-:W-:Y:S01]  /*2b50*/  FMUL R122, R97, 1.4426950216293334961 ;  /* 0x3fb8aa3b617a7820 */ /* 0x000fe20000400000 */
[--C-:B------:R-:W-:Y:S01]  /*2b60*/  FFMA R88, R88, UR44, -R102.reuse ;  /* 0x0000002c58587c23 */ /* 0x100fe20008000866 */
[----:B-1----:R-:W-:Y:S01]  /*2b70*/  FMNMX R157, R128, R159, !PT ;  /* 0x0000009f809d7209 */ /* 0x002fe20007800000 */
[----:B------:R-:W-:Y:S01]  /*2b80*/  MUFU.EX2 R96, R96 ;  /* 0x0000006000607308 */ /* 0x000fe20000000800 */
[----:B------:R-:W-:Y:S01]  /*2b90*/  FMUL R103, R124, 1.4426950216293334961 ;  /* 0x3fb8aa3b7c677820 */ /* 0x000fe20000400000 */
[----:B------:R-:W-:Y:S01]  /*2ba0*/  FFMA R89, R89, UR44, -R102 ;  /* 0x0000002c59597c23 */ /* 0x000fe20008000866 */
[----:B------:R-:W-:Y:S01]  /*2bb0*/  FMUL R98, R98, 1.4426950216293334961 ;  /* 0x3fb8aa3b62627820 */ /* 0x000fe20000400000 */
[----:B------:R-:W-:Y:S01]  /*2bc0*/  FMUL R99, R99, 1.4426950216293334961 ;  /* 0x3fb8aa3b63637820 */ /* 0x000fe20000400000 */
[----:B------:R-:W-:Y:S01]  /*2bd0*/  FMUL R124, R126, 1.4426950216293334961 ;  /* 0x3fb8aa3b7e7c7820 */ /* 0x000fe20000400000 */
[----:B------:R-:W-:-:S02]  /*2be0*/  FMUL R126, R88, 1.4426950216293334961 ;  /* 0x3fb8aa3b587e7820 */ /* 0x000fc40000400000 */
[----:B------:R-:W-:Y:S01]  /*2bf0*/  MUFU.EX2 R155, R155 ;  /* 0x0000009b009b7308 */ /* 0x000fe20000000800 */
[----:B------:R-:W-:Y:S01]  /*2c00*/  FMNMX R157, R157, R118, !PT ;  /* 0x000000769d9d7209 */ /* 0x000fe20007800000 */
[----:B------:R-:W-:Y:S01]  /*2c10*/  FMUL R89, R89, 1.4426950216293334961 ;  /* 0x3fb8aa3b59597820 */ /* 0x000fe20000400000 */
[----:B------:R-:W-:-:S05]  /*2c20*/  FFMA R92, R92, UR44, -R102 ;  /* 0x0000002c5c5c7c23 */ /* 0x000fca0008000866 */
[----:B------:R-:W-:Y:S01]  /*2c30*/  MUFU.EX2 R101, R130 ;  /* 0x0000008200657308 */ /* 0x000fe20000000800 */
[----:B------:R-:W-:Y:S01]  /*2c40*/  FMUL R92, R92, 1.4426950216293334961 ;  /* 0x3fb8aa3b5c5c7820 */ /* 0x000fe20000400000 */
[----:B------:R-:W-:-:S06]  /*2c50*/  FFMA R90, R90, UR44, -R157 ;  /* 0x0000002c5a5a7c23 */ /* 0x000fcc000800089d */
[----:B------:R-:W-:Y:S01]  /*2c60*/  MUFU.EX2 R122, R122 ;  /* 0x0000007a007a7308 */ /* 0x000fe20000000800 */
[----:B------:R-:W-:Y:S01]  /*2c70*/  FFMA R88, R93, UR44, -R102 ;  /* 0x0000002c5d587c23 */ /* 0x000fe20008000866 */
[----:B------:R-:W-:Y:S01]  /*2c80*/  FMUL R90, R90, 1.4426950216293334961 ;  /* 0x3fb8aa3b5a5a7820 */ /* 0x000fe20000400000 */
[----:B------:R-:W-:-:S05]  /*2c90*/  FFMA R91, R91, UR44, -R157 ;  /* 0x0000002c5b5b7c23 */ /* 0x000fca000800089d */
[----:B------:R-:W-:Y:S01]  /*2ca0*/  MUFU.EX2 R98, R98 ;  /* 0x0000006200627308 */ /* 0x000fe20000000800 */
[----:B----4-:R-:W-:Y:S07]  /*2cb0*/  STS.U16 [R120+UR7+0x4000], R151 ;  /* 0x0040009778007988 */ /* 0x010fee0008000407 */
[----:B------:R-:W0:Y:S01]  /*2cc0*/  MUFU.EX2 R99, R99 ;  /* 0x0000006300637308 */ /* 0x000e220000000800 */
[----:B--2---:R-:W-:Y:S07]  /*2cd0*/  STS.U16 [R120+UR7+0x4100], R125 ;  /* 0x0041007d78007988 */ /* 0x004fee0008000407 */
[----:B------:R-:W-:Y:S01]  /*2ce0*/  MUFU.EX2 R126, R126 ;  /* 0x0000007e007e7308 */ /* 0x000fe20000000800 */
[----:B------:R-:W-:Y:S07]  /*2cf0*/  STS.U16 [R120+UR7+0x4200], R127 ;  /* 0x0042007f78007988 */ /* 0x000fee0008000407 */
[----:B------:R1:W2:Y:S01]  /*2d00*/  MUFU.EX2 R159, R89 ;  /* 0x00000059009f7308 */ /* 0x0002a20000000800 */
[----:B------:R-:W-:Y:S04]  /*2d10*/  STS.U16 [R120+UR7+0x4300], R153 ;  /* 0x0043009978007988 */ /* 0x000fe80008000407 */
[----:B---3--:R3:W-:Y:S03]  /*2d20*/  STS.U16 [R120+UR7+0x4400], R131 ;  /* 0x0044008378007988 */ /* 0x0087e60008000407 */
[----:B------:R-:W4:Y:S01]  /*2d30*/  MUFU.EX2 R103, R103 ;  /* 0x0000006700677308 */ /* 0x000f220000000800 */
[----:B------:R-:W-:Y:S04]  /*2d40*/  STS.U16 [R120+UR7+0x4500], R133 ;  /* 0x0045008578007988 */ /* 0x000fe80008000407 */
[----:B------:R-:W-:Y:S03]  /*2d50*/  STS.U16 [R120+UR7+0x4600], R135 ;  /* 0x0046008778007988 */ /* 0x000fe60008000407 */
[----:B------:R-:W3:Y:S01]  /*2d60*/  MUFU.EX2 R93, R92 ;  /* 0x0000005c005d7308 */ /* 0x000ee20000000800 */
[----:B------:R-:W-:Y:S01]  /*2d70*/  STS.U16 [R120+UR7+0x4700], R129 ;  /* 0x0047008178007988 */ /* 0x000fe20008000407 */
[----:B------:R-:W-:Y:S01]  /*2d80*/  FMUL R91, R91, 1.4426950216293334961 ;  /* 0x3fb8aa3b5b5b7820 */ /* 0x000fe20000400000 */
[----:B------:R5:W-:Y:S06]  /*2d90*/  MEMBAR.ALL.CTA ;  /* 0x0000000000007992 */ /* 0x000bec0000008000 */
[----:B-----5:R-:W5:Y:S01]  /*2da0*/  FENCE.VIEW.ASYNC.S ;  /* 0x00000000000073c6 */ /* 0x020f620000000000 */
[----:B------:R-:W3:Y:S01]  /*2db0*/  MUFU.EX2 R124, R124 ;  /* 0x0000007c007c7308 */ /* 0x000ee20000000800 */
[----:B------:R-:W-:Y:S01]  /*2dc0*/  FMUL R128, R88, 1.4426950216293334961 ;  /* 0x3fb8aa3b58807820 */ /* 0x000fe20000400000 */
[----:B------:R-:W-:Y:S01]  /*2dd0*/  FFMA R88, R95, UR44, -R157 ;  /* 0x0000002c5f587c23 */ /* 0x000fe2000800089d */
[----:B-1----:R-:W-:-:S05]  /*2de0*/  FADD R89, -R100, R139 ;  /* 0x0000008b64597221 */ /* 0x002fca0000000100 */
[----:B------:R1:W-:Y:S01]  /*2df0*/  MUFU.EX2 R130, R90 ;  /* 0x0000005a00827308 */ /* 0x0003e20000000800 */
[----:B------:R-:W-:Y:S01]  /*2e00*/  FFMA R94, R94, UR44, -R157 ;  /* 0x0000002c5e5e7c23 */ /* 0x000fe2000800089d */
[----:B0-----:R-:W-:Y:S01]  /*2e10*/  FADD R134, R98, R99 ;  /* 0x0000006362867221 */ /* 0x001fe20000000000 */
[----:B-1----:R-:W-:-:S05]  /*2e20*/  FADD R90, R96, R155 ;  /* 0x0000009b605a7221 */ /* 0x002fca0000000000 */
[----:B------:R0:W-:Y:S01]  /*2e30*/  MUFU.EX2 R95, R91 ;  /* 0x0000005b005f7308 */ /* 0x0001e20000000800 */
[----:B------:R-:W-:Y:S01]  /*2e40*/  FMUL R94, R94, 1.4426950216293334961 ;  /* 0x3fb8aa3b5e5e7820 */ /* 0x000fe20000400000 */
[----:B------:R-:W-:Y:S01]  /*2e50*/  FMUL R92, R88, 1.4426950216293334961 ;  /* 0x3fb8aa3b585c7820 */ /* 0x000fe20000400000 */
[----:B------:R-:W-:Y:S01]  /*2e60*/  F2FP.F16.F32.PACK_AB R88, R155, R96 ;  /* 0x000000609b58723e */ /* 0x000fe200000000ff */
[----:B0-----:R-:W-:Y:S01]  /*2e70*/  FADD R91, R101, R90 ;  /* 0x0000005a655b7221 */ /* 0x001fe20000000000 */
[----:B------:R-:W-:Y:S01]  /*2e80*/  F2FP.F16.F32.PACK_AB R90, R122, R101 ;  /* 0x000000657a5a723e */ /* 0x000fe200000000ff */
[----:B------:R-:W-:Y:S01]  /*2e90*/  FMUL R101, R89, 1.4426950216293334961 ;  /* 0x3fb8aa3b59657820 */ /* 0x000fe20000400000 */
[----:B------:R-:W-:Y:S01]  /*2ea0*/  F2FP.F16.F32.PACK_AB R89, R99, R98 ;  /* 0x000000626359723e */ /* 0x000fe200000000ff */
[----:B--2---:R-:W-:Y:S01]  /*2eb0*/  FADD R98, R126, R159 ;  /* 0x0000009f7e627221 */ /* 0x004fe20000000000 */
[----:B------:R-:W-:Y:S01]  /*2ec0*/  FADD R96, R122, R91 ;  /* 0x0000005b7a607221 */ /* 0x000fe20000000000 */
[----:B------:R-:W-:Y:S01]  /*2ed0*/  FADD R97, -R123, R146 ;  /* 0x000000927b617221 */ /* 0x000fe20000000100 */
[----:B----4-:R-:W-:Y:S01]  /*2ee0*/  FADD R91, R103, R134 ;  /* 0x00000086675b7221 */ /* 0x010fe20000000000 */
[----:B------:R0:W-:Y:S01]  /*2ef0*/  MUFU.EX2 R132, R94 ;  /* 0x0000005e00847308 */ /* 0x0001e20000000800 */
[----:B---3--:R-:W-:Y:S01]  /*2f00*/  FADD R131, R93, R98 ;  /* 0x000000625d837221 */ /* 0x008fe20000000000 */
[----:B------:R-:W-:Y:S01]  /*2f10*/  FADD R98, -R157, R118 ;  /* 0x000000769d627221 */ /* 0x000fe20000000100 */
[----:B------:R-:W-:Y:S01]  /*2f20*/  FMUL R97, R97, 1.4426950216293334961 ;  /* 0x3fb8aa3b61617820 */ /* 0x000fe20000400000 */
[C---:B------:R-:W-:Y:S01]  /*2f30*/  FADD R122, R124.reuse, R91 ;  /* 0x0000005b7c7a7221 */ /* 0x040fe20000000000 */
[----:B------:R-:W-:Y:S01]  /*2f40*/  F2FP.F16.F32.PACK_AB R91, R124, R103 ;  /* 0x000000677c5b723e */ /* 0x000fe200000000ff */
[----:B0-----:R-:W-:Y:S01]  /*2f50*/  FADD R94, -R102, R149 ;  /* 0x00000095665e7221 */ /* 0x001fe20000000100 */
[----:B------:R-:W-:-:S03]  /*2f60*/  FMUL R98, R98, 1.4426950216293334961 ;  /* 0x3fb8aa3b62627820 */ /* 0x000fc60000400000 */
[----:B------:R-:W-:Y:S01]  /*2f70*/  FMUL R103, R94, 1.4426950216293334961 ;  /* 0x3fb8aa3b5e677820 */ /* 0x000fe20000400000 */
[----:B------:R-:W-:Y:S08]  /*2f80*/  MUFU.EX2 R99, R101 ;  /* 0x0000006500637308 */ /* 0x000ff00000000800 */
[----:B------:R-:W-:Y:S08]  /*2f90*/  MUFU.EX2 R97, R97 ;  /* 0x0000006100617308 */ /* 0x000ff00000000800 */
[----:B------:R-:W0:Y:S08]  /*2fa0*/  MUFU.EX2 R128, R128 ;  /* 0x0000008000807308 */ /* 0x000e300000000800 */
[----:B------:R-:W1:Y:S08]  /*2fb0*/  MUFU.EX2 R118, R103 ;  /* 0x0000006700767308 */ /* 0x000e700000000800 */
[----:B------:R-:W2:Y:S08]  /*2fc0*/  MUFU.EX2 R101, R98 ;  /* 0x0000006200657308 */ /* 0x000eb00000000800 */
[----:B------:R3:W4:Y:S01]  /*2fd0*/  MUFU.EX2 R125, R92 ;  /* 0x0000005c007d7308 */ /* 0x0007220000000800 */
[----:B0-----:R-:W-:Y:S01]  /*2fe0*/  F2FP.F16.F32.PACK_AB R94, R128, R93 ;  /* 0x0000005d805e723e */ /* 0x001fe200000000ff */
[-C--:B------:R-:W-:Y:S01]  /*2ff0*/  FMUL R56, R56, R97.reuse ;  /* 0x0000006138387220 */ /* 0x080fe20000400000 */
        /* <DEDUP_REMOVED lines=14> */
[----:B------:R-:W-:Y:S01]  /*30e0*/  FMUL R85, R85, R97 ;  /* 0x0000006155557220 */ /* 0x000fe20000400000 */
        /* <DEDUP_REMOVED lines=16> */
[-C--:B-1----:R-:W-:Y:S01]  /*31f0*/  FMUL R24, R24, R118.reuse ;  /* 0x0000007618187220 */ /* 0x082fe20000400000 */
        /* <DEDUP_REMOVED lines=15> */
[-C--:B--2---:R-:W-:Y:S01]  /*32f0*/  FMUL R26, R26, R101.reuse ;  /* 0x000000651a1a7220 */ /* 0x084fe20000400000 */
        /* <DEDUP_REMOVED lines=15> */
[----:B------:R-:W-:Y:S01]  /*33f0*/  FADD R127, R130, R95 ;  /* 0x0000005f827f7221 */ /* 0x000fe20000000000 */
[----:B------:R-:W-:-:S02]  /*3400*/  F2FP.F16.F32.PACK_AB R93, R95, R130 ;  /* 0x000000825f5d723e */ /* 0x000fc400000000ff */
[----:B---3--:R-:W-:Y:S02]  /*3410*/  F2FP.F16.F32.PACK_AB R92, R159, R126 ;  /* 0x0000007e9f5c723e */ /* 0x008fe400000000ff */
[----:B----4-:R-:W-:Y:S01]  /*3420*/  F2FP.F16.F32.PACK_AB R95, R125, R132 ;  /* 0x000000847d5f723e */ /* 0x010fe200000000ff */
[----:B-----5:R-:W-:Y:S01]  /*3430*/  BAR.SYNC.DEFER_BLOCKING 0x0 ;  /* 0x0000000000007b1d */ /* 0x020fe20000010000 */
[----:B------:R-:W-:Y:S01]  /*3440*/  FADD R124, R132, R127 ;  /* 0x0000007f847c7221 */ /* 0x000fe20000000000 */
[----:B------:R-:W-:-:S03]  /*3450*/  FADD R131, R128, R131 ;  /* 0x0000008380837221 */ /* 0x000fc60000000000 */
[----:B------:R-:W-:Y:S01]  /*3460*/  FADD R124, R125, R124 ;  /* 0x0000007c7d7c7221 */ /* 0x000fe20000000000 */
[----:B------:R-:W-:-:S06]  /*3470*/  WARPGROUP.ARRIVE ;  /* 0x00000000000079c5 */ /* 0x000fcc0000000000 */
[----:B------:R-:W-:Y:S04]  /*3480*/  HGMMA.64x64x16.F32 R56, R88, gdesc[UR16], R56 ;  /* 0x00e0001058387df0 */ /* 0x000fe80008700838 */
[----:B------:R-:W-:Y:S01]  /*3490*/  HGMMA.64x64x16.F32 R24, R92, gdesc[UR16], R24, gsb0 ;  /* 0x00e000105c187df0 */ /* 0x000fe20008000818 */
[----:B------:R-:W0:Y:S04]  /*34a0*/  SHFL.BFLY PT, R103, R96, 0x2, 0x1f ;  /* 0x0c401f0060677f89 */ /* 0x000e2800000e0000 */
[----:B------:R-:W1:Y:S04]  /*34b0*/  SHFL.BFLY PT, R125, R122, 0x2, 0x1f ;  /* 0x0c401f007a7d7f89 */ /* 0x000e6800000e0000 */
[----:B------:R-:W2:Y:S04]  /*34c0*/  SHFL.BFLY PT, R98, R131, 0x2, 0x1f ;  /* 0x0c401f0083627f89 */ /* 0x000ea800000e0000 */
[----:B------:R-:W3:Y:S01]  /*34d0*/  SHFL.BFLY PT, R127, R124, 0x2, 0x1f ;  /* 0x0c401f007c7f7f89 */ /* 0x000ee200000e0000 */
[----:B0-----:R-:W-:Y:S01]  /*34e0*/  FADD R103, R96, R103 ;  /* 0x0000006760677221 */ /* 0x001fe20000000000 */
[----:B-1----:R-:W-:Y:S01]  /*34f0*/  FADD R125, R122, R125 ;  /* 0x0000007d7a7d7221 */ /* 0x002fe20000000000 */
[----:B--2---:R-:W-:Y:S01]  /*3500*/  FADD R126, R131, R98 ;  /* 0x00000062837e7221 */ /* 0x004fe20000000000 */
[----:B---3--:R-:W-:-:S02]  /*3510*/  FADD R128, R124, R127 ;  /* 0x0000007f7c807221 */ /* 0x008fc40000000000 */
[----:B------:R-:W0:Y:S04]  /*3520*/  SHFL.BFLY PT, R96, R103, 0x1, 0x1f ;  /* 0x0c201f0067607f89 */ /* 0x000e2800000e0000 */
[----:B------:R-:W1:Y:S04]  /*3530*/  SHFL.BFLY PT, R98, R125, 0x1, 0x1f ;  /* 0x0c201f007d627f89 */ /* 0x000e6800000e0000 */
[----:B------:R-:W2:Y:S04]  /*3540*/  SHFL.BFLY PT, R127, R126, 0x1, 0x1f ;  /* 0x0c201f007e7f7f89 */ /* 0x000ea800000e0000 */
[----:B------:R-:W3:Y:S01]  /*3550*/  SHFL.BFLY PT, R129, R128, 0x1, 0x1f ;  /* 0x0c201f0080817f89 */ /* 0x000ee200000e0000 */
[----:B------:R-:W-:-:S06]  /*3560*/  UIADD3 UR4, UR4, 0x10, URZ ;  /* 0x0000001004047890 */ /* 0x000fcc000fffe03f */
[----:B------:R-:W-:Y:S01]  /*3570*/  ISETP.LE.AND P0, PT, R5, UR4, PT ;  /* 0x0000000405007c0c */ /* 0x000fe2000bf03270 */
[----:B0-----:R-:W-:Y:S01]  /*3580*/  FADD R122, R103, R96 ;  /* 0x00000060677a7221 */ /* 0x001fe20000000000 */
[----:B-1----:R-:W-:Y:S01]  /*3590*/  FADD R98, R125, R98 ;  /* 0x000000627d627221 */ /* 0x002fe20000000000 */
[----:B--2---:R-:W-:Y:S01]  /*35a0*/  FADD R127, R126, R127 ;  /* 0x0000007f7e7f7221 */ /* 0x004fe20000000000 */
[----:B---3--:R-:W-:Y:S01]  /*35b0*/  FADD R96, R128, R129 ;  /* 0x0000008180607221 */ /* 0x008fe20000000000 */
[----:B------:R-:W-:Y:S01]  /*35c0*/  FFMA R150, R97, R150, R122 ;  /* 0x0000009661967223 */ /* 0x000fe2000000007a */
[----:B------:R-:W-:Y:S01]  /*35d0*/  FFMA R144, R99, R144, R98 ;  /* 0x0000009063907223 */ /* 0x000fe20000000062 */
[----:B------:R-:W-:Y:S02]  /*35e0*/  WARPGROUP.DEPBAR.LE gsb0, 0x0 ;  /* 0x00008000000079c5 */ /* 0x000fe40000010000 */
[----:B------:R-:W-:Y:S01]  /*35f0*/  FFMA R147, R118, R147, R127 ;  /* 0x0000009376937223 */ /* 0x000fe2000000007f */
[----:B------:R-:W-:Y:S01]  /*3600*/  FFMA R148, R101, R148, R96 ;  /* 0x0000009465947223 */ /* 0x000fe20000000060 */
[----:B------:R-:W-:Y:S01]  /*3610*/  IMAD R141, R121, 0x10, R141 ;  /* 0x00000010798d7824 */ /* 0x000fe200078e028d */
[----:B------:R-:W-:Y:S01]  /*3620*/  LEA R145, R119, R145, 0x4 ;  /* 0x0000009177917211 */ /* 0x000fe200078e20ff */
[----:B------:R-:W-:Y:S01]  /*3630*/  IMAD.MOV.U32 R97, RZ, RZ, R102 ;  /* 0x000000ffff617224 */ /* 0x000fe200078e0066 */
[----:B------:R-:W-:Y:S01]  /*3640*/  MOV R96, R157 ;  /* 0x0000009d00607202 */ /* 0x000fe20000000f00 */
[----:B------:R-:W-:Y:S01]  /*3650*/  IMAD.MOV.U32 R118, RZ, RZ, R157 ;  /* 0x000000ffff767224 */ /* 0x000fe200078e009d */
[----:B------:R-:W-:-:S02]  /*3660*/  MOV R98, R100 ;  /* 0x0000006400627202 */ /* 0x000fc40000000f00 */
[-C--:B------:R-:W-:Y:S02]  /*3670*/  MOV R99, R123.reuse ;  /* 0x0000007b00637202 */ /* 0x080fe40000000f00 */
[----:B------:R-:W-:Y:S02]  /*3680*/  MOV R149, R102 ;  /* 0x0000006600957202 */ /* 0x000fe40000000f00 */
[----:B------:R-:W-:Y:S02]  /*3690*/  MOV R139, R100 ;  /* 0x00000064008b7202 */ /* 0x000fe40000000f00 */
[----:B------:R-:W-:Y:S01]  /*36a0*/  MOV R146, R123 ;  /* 0x0000007b00927202 */ /* 0x000fe20000000f00 */
[----:B------:R-:W-:Y:S06]  /*36b0*/  @!P0 BRA `(.L_x_1) ;  /* 0xffffffec00408947 */ /* 0x000fec000383ffff */
.L_x_0:
[----:B------:R-:W-:Y:S01]  /*36c0*/  FMUL R9, R50, 0.25 ;  /* 0x3e80000032097820 */ /* 0x000fe20000400000 */
[----:B------:R-:W-:Y:S01]  /*36d0*/  FSETP.GT.AND P3, PT, |R148|, 8.50705917302346158658e+37, PT ;  /* 0x7e8000009400780b */ /* 0x000fe20003f64200 */
[----:B------:R-:W-:Y:S01]  /*36e0*/  FMUL R12, R27, 0.25 ;  /* 0x3e8000001b0c7820 */ /* 0x000fe20000400000 */
[----:B------:R-:W-:Y:S01]  /*36f0*/  FMUL R13, R38, 0.25 ;  /* 0x3e800000260d7820 */ /* 0x000fe20000400000 */
[----:B------:R-:W-:Y:S01]  /*3700*/  FMUL R6, R55, 0.25 ;  /* 0x3e80000037067820 */ /* 0x000fe20000400000 */
[----:B------:R-:W-:Y:S01]  /*3710*/  FSEL R50, R9, R50, P3 ;  /* 0x0000003209327208 */ /* 0x000fe20001800000 */
[----:B------:R-:W-:Y:S01]  /*3720*/  FMUL R9, R46, 0.25 ;  /* 0x3e8000002e097820 */ /* 0x000fe20000400000 */
[----:B------:R-:W-:Y:S01]  /*3730*/  FMUL R10, R47, 0.25 ;  /* 0x3e8000002f0a7820 */ /* 0x000fe20000400000 */
[----:B------:R-:W-:Y:S01]  /*3740*/  FSEL R20, R13, R38, P3 ;  /* 0x000000260d147208 */ /* 0x000fe20001800000 */
[----:B------:R-:W-:Y:S01]  /*3750*/  FMUL R13, R48, 0.25 ;  /* 0x3e800000300d7820 */ /* 0x000fe20000400000 */
[----:B------:R-:W-:Y:S01]  /*3760*/  FSETP.GT.AND P1, PT, |R147|, 8.50705917302346158658e+37, PT ;  /* 0x7e8000009300780b */ /* 0x000fe20003f24200 */
[----:B------:R-:W-:Y:S01]  /*3770*/  FMUL R8, R51, 0.25 ;  /* 0x3e80000033087820 */ /* 0x000fe20000400000 */
[----:B------:R-:W-:Y:S01]  /*3780*/  FSEL R46, R9, R46, P3 ;  /* 0x0000002e092e7208 */ /* 0x000fe20001800000 */
        /* <DEDUP_REMOVED lines=82> */
[----:B------:R-:W-:Y:S01]  /*3cb0*/  FMUL R21, R144, 8388608 ;  /* 0x4b00000090157820 */ /* 0x000fe20000400000 */
[----:B------:R-:W-:Y:S01]  /*3cc0*/  FSEL R73, R12, R73, P0 ;  /* 0x000000490c497208 */ /* 0x000fe20000000000 */
[----:B------:R-:W-:Y:S01]  /*3cd0*/  FMUL R12, R61, 0.25 ;  /* 0x3e8000003d0c7820 */ /* 0x000fe20000400000 */
[----:B------:R-:W-:Y:S01]  /*3ce0*/  FSETP.GEU.AND P6, PT, R144, 1.175494350822287508e-38, PT ;  /* 0x008000009000780b */ /* 0x000fe20003fce000 */
[----:B------:R-:W-:Y:S01]  /*3cf0*/  FMUL R88, R25, 0.25 ;  /* 0x3e80000019587820 */ /* 0x000fe20000400000 */
[----:B------:R-:W-:Y:S01]  /*3d00*/  FSEL R68, R17, R68, P0 ;  /* 0x0000004411447208 */ /* 0x000fe20000000000 */
[----:B------:R-:W-:Y:S01]  /*3d10*/  FMUL R17, R56, 0.25 ;  /* 0x3e80000038117820 */ /* 0x000fe20000400000 */
[----:B------:R-:W-:Y:S01]  /*3d20*/  FSEL R64, R13, R64, P0 ;  /* 0x000000400d407208 */ /* 0x000fe20000000000 */
[----:B------:R-:W-:Y:S01]  /*3d30*/  FMUL R13, R150, 8388608 ;  /* 0x4b000000960d7820 */ /* 0x000fe20000400000 */
        /* <DEDUP_REMOVED lines=8> */
[----:B------:R-:W-:Y:S01]  /*3dc0*/  FSETP.GEU.AND P4, PT, R150, 1.175494350822287508e-38, PT ;  /* 0x008000009600780b */ /* 0x000fe20003f8e000 */
[----:B------:R-:W-:Y:S01]  /*3dd0*/  FMUL R89, R24, 0.25 ;  /* 0x3e80000018597820 */ /* 0x000fe20000400000 */
[----:B------:R-:W-:Y:S01]  /*3de0*/  FSEL R16, R21, R144, !P6 ;  /* 0x0000009015107208 */ /* 0x000fe20007000000 */
[----:B------:R-:W-:Y:S01]  /*3df0*/  FMUL R92, R59, 0.25 ;  /* 0x3e8000003b5c7820 */ /* 0x000fe20000400000 */
[----:B------:R-:W-:Y:S01]  /*3e00*/  FSEL R39, RZ, -23, P6 ;  /* 0xc1b80000ff277808 */ /* 0x000fe20003000000 */
[----:B------:R-:W-:Y:S01]  /*3e10*/  BAR.SYNC.DEFER_BLOCKING 0x0 ;  /* 0x0000000000007b1d */ /* 0x000fe20000010000 */
[----:B------:R-:W-:Y:S01]  /*3e20*/  FSETP.GEU.AND P6, PT, |R148|, 1.175494350822287508e-38, PT ;  /* 0x008000009400780b */ /* 0x000fe20003fce200 */
[----:B------:R-:W-:Y:S01]  /*3e30*/  FMUL R93, R60, 0.25 ;  /* 0x3e8000003c5d7820 */ /* 0x000fe20000400000 */
[----:B------:R-:W-:-:S02]  /*3e40*/  FSEL R91, R12, R61, P0 ;  /* 0x0000003d0c5b7208 */ /* 0x000fc40000000000 */
[----:B------:R-:W-:Y:S01]  /*3e50*/  FSEL R88, R88, R25, P1 ;  /* 0x0000001958587208 */ /* 0x000fe20000800000 */
[----:B------:R-:W-:Y:S01]  /*3e60*/  FMUL R25, R148, 8388608 ;  /* 0x4b00000094197820 */ /* 0x000fe20000400000 */
[----:B------:R-:W-:Y:S01]  /*3e70*/  FSEL R61, R17, R56, P0 ;  /* 0x00000038113d7208 */ /* 0x000fe20000000000 */
[----:B------:R-:W-:Y:S01]  /*3e80*/  ULDC.64 UR4, c[0x0][0x270] ;  /* 0x00009c0000047ab9 */ /* 0x000fe20000000a00 */
[----:B------:R-:W-:Y:S01]  /*3e90*/  FSEL R13, R13, R150, !P4 ;  /* 0x000000960d0d7208 */ /* 0x000fe20006000000 */
[----:B------:R-:W-:Y:S01]  /*3ea0*/  UIMAD UR4, UR6, UR4, URZ ;  /* 0x00000004060472a4 */ /* 0x000fe2000f8e023f */
[----:B------:R-:W-:Y:S02]  /*3eb0*/  FSEL R17, RZ, -23, P4 ;  /* 0xc1b80000ff117808 */ /* 0x000fe40002000000 */
[----:B------:R-:W-:Y:S01]  /*3ec0*/  FSEL R19, R8, R35, P3 ;  /* 0x0000002308137208 */ /* 0x000fe20001800000 */
[----:B------:R-:W-:Y:S01]  /*3ed0*/  FMUL R35, R40, 0.25 ;  /* 0x3e80000028237820 */ /* 0x000fe20000400000 */
[----:B------:R-:W-:Y:S01]  /*3ee0*/  FSEL R69, R14, R69, P0 ;  /* 0x000000450e457208 */ /* 0x000fe20000000000 */
[----:B------:R-:W-:Y:S01]  /*3ef0*/  FMUL R14, R57, 0.25 ;  /* 0x3e800000390e7820 */ /* 0x000fe20000400000 */
[----:B------:R-:W-:Y:S01]  /*3f00*/  FSETP.GEU.AND P4, PT, R148, 1.175494350822287508e-38, PT ;  /* 0x008000009400780b */ /* 0x000fe20003f8e000 */
[----:B------:R-:W-:Y:S01]  /*3f10*/  @!P6 FMUL R42, R42, 16777216 ;  /* 0x4b8000002a2ae820 */ /* 0x000fe20000400000 */
[----:B------:R-:W-:Y:S01]  /*3f20*/  FSEL R8, R11, R30, P3 ;  /* 0x0000001e0b087208 */ /* 0x000fe20001800000 */
[----:B------:R-:W-:Y:S01]  /*3f30*/  FMUL R11, R52, 0.25 ;  /* 0x3e800000340b7820 */ /* 0x000fe20000400000 */
[----:B------:R-:W-:Y:S01]  /*3f40*/  FSEL R12, R25, R148, !P4 ;  /* 0x00000094190c7208 */ /* 0x000fe20006000000 */
[----:B------:R-:W-:Y:S01]  /*3f50*/  @P3 FMUL R148, R148, 0.25 ;  /* 0x3e80000094943820 */ /* 0x000fe20000400000 */
[----:B------:R-:W-:Y:S01]  /*3f60*/  FSEL R57, R14, R57, P0 ;  /* 0x000000390e397208 */ /* 0x000fe20000000000 */
[----:B------:R-:W-:Y:S01]  /*3f70*/  FMUL R14, R147, 8388608 ;  /* 0x4b000000930e7820 */ /* 0x000fe20000400000 */
[----:B------:R-:W-:Y:S01]  /*3f80*/  FSEL R52, R11, R52, P1 ;  /* 0x000000340b347208 */ /* 0x000fe20000800000 */
[----:B------:R-:W-:Y:S01]  /*3f90*/  FMUL R11, R44, 0.25 ;  /* 0x3e8000002c0b7820 */ /* 0x000fe20000400000 */
[----:B------:R-:W-:Y:S01]  /*3fa0*/  FSEL R38, R38, R37, P1 ;  /* 0x0000002526267208 */ /* 0x000fe20000800000 */
[----:B------:R-:W-:Y:S01]  /*3fb0*/  FMUL R37, R28, 0.25 ;  /* 0x3e8000001c257820 */ /* 0x000fe20000400000 */
[C---:B------:R-:W-:Y:S01]  /*3fc0*/  FSETP.GEU.AND P5, PT, R147.reuse, 1.175494350822287508e-38, PT ;  /* 0x008000009300780b */ /* 0x040fe20003fae000 */
[----:B------:R-:W-:Y:S01]  /*3fd0*/  @!P6 FMUL R148, R148, 16777216 ;  /* 0x4b8000009494e820 */ /* 0x000fe20000400000 */
[C---:B------:R-:W-:Y:S01]  /*3fe0*/  FSETP.GEU.AND P3, PT, |R147|.reuse, 1.175494350822287508e-38, PT ;  /* 0x008000009300780b */ /* 0x040fe20003f6e200 */
[----:B------:R-:W-:Y:S01]  /*3ff0*/  @!P6 FMUL R8, R8, 16777216 ;  /* 0x4b8000000808e820 */ /* 0x000fe20000400000 */
[----:B------:R-:W-:Y:S01]  /*4000*/  FSEL R14, R14, R147, !P5 ;  /* 0x000000930e0e7208 */ /* 0x000fe20006800000 */
[----:B------:R-:W-:Y:S01]  /*4010*/  @P1 FMUL R147, R147, 0.25 ;  /* 0x3e80000093931820 */ /* 0x000fe20000400000 */
[----:B------:R-:W-:Y:S01]  /*4020*/  FSEL R11, R11, R44, P1 ;  /* 0x0000002c0b0b7208 */ /* 0x000fe20000800000 */
[----:B------:R-:W0:Y:S01]  /*4030*/  MUFU.RCP R148, R148 ;  /* 0x0000009400947308 */ /* 0x000e220000001000 */
[----:B------:R-:W-:Y:S01]  /*4040*/  FSEL R35, R35, R40, P1 ;  /* 0x0000002823237208 */ /* 0x000fe20000800000 */
[----:B------:R-:W-:Y:S01]  /*4050*/  @!P6 FMUL R9, R9, 16777216 ;  /* 0x4b8000000909e820 */ /* 0x000fe20000400000 */
[----:B------:R-:W-:Y:S01]  /*4060*/  FSEL R37, R37, R28, P1 ;  /* 0x0000001c25257208 */ /* 0x000fe20000800000 */
[----:B------:R-:W-:Y:S01]  /*4070*/  VIADD R100, R13, 0xc0cafb0d ;  /* 0xc0cafb0d0d647836 */ /* 0x000fe20000000000 */
[----:B------:R-:W-:Y:S01]  /*4080*/  FSEL R89, R89, R24, P1 ;  /* 0x0000001859597208 */ /* 0x000fe20000800000 */
[----:B------:R-:W-:Y:S01]  /*4090*/  @!P6 FMUL R47, R47, 16777216 ;  /* 0x4b8000002f2fe820 */ /* 0x000fe20000400000 */
[C---:B------:R-:W-:Y:S01]  /*40a0*/  FSETP.GEU.AND P1, PT, |R144|.reuse, 1.175494350822287508e-38, PT ;  /* 0x008000009000780b */ /* 0x040fe20003f2e200 */
[----:B------:R-:W-:Y:S01]  /*40b0*/  @P2 FMUL R144, R144, 0.25 ;  /* 0x3e80000090902820 */ /* 0x000fe20000400000 */
[----:B------:R-:W-:Y:S01]  /*40c0*/  FSEL R92, R92, R59, P2 ;  /* 0x0000003b5c5c7208 */ /* 0x000fe20001000000 */
[----:B------:R-:W-:Y:S01]  /*40d0*/  @!P3 FMUL R147, R147, 16777216 ;  /* 0x4b8000009393b820 */ /* 0x000fe20000400000 */
[C---:B------:R-:W-:Y:S01]  /*40e0*/  FSETP.GEU.AND P2, PT, |R150|.reuse, 1.175494350822287508e-38, PT ;  /* 0x008000009600780b */ /* 0x040fe20003f4e200 */
[----:B------:R-:W-:Y:S01]  /*40f0*/  @P0 FMUL R150, R150, 0.25 ;  /* 0x3e80000096960820 */ /* 0x000fe20000400000 */
[----:B------:R-:W-:Y:S01]  /*4100*/  IADD3 R95, R14, -0x3f3504f3, RZ ;  /* 0xc0cafb0d0e5f7810 */ /* 0x000fe20007ffe0ff */
[----:B------:R-:W-:Y:S01]  /*4110*/  @!P6 FMUL R10, R10, 16777216 ;  /* 0x4b8000000a0ae820 */ /* 0x000fe20000400000 */
[----:B------:R-:W-:Y:S01]  /*4120*/  IADD3 R101, R12, -0x3f3504f3, RZ ;  /* 0xc0cafb0d0c657810 */ /* 0x000fe20007ffe0ff */
[----:B------:R-:W-:Y:S01]  /*4130*/  @!P3 FMUL R55, R55, 16777216 ;  /* 0x4b8000003737b820 */ /* 0x000fe20000400000 */
[C---:B0-----:R-:W-:Y:S01]  /*4140*/  FMUL R30, R148.reuse, R42 ;  /* 0x0000002a941e7220 */ /* 0x041fe20000400000 */
[C---:B------:R-:W-:Y:S01]  /*4150*/  FMUL R44, R148.reuse, R8 ;  /* 0x00000008942c7220 */ /* 0x040fe20000400000 */
[----:B------:R-:W-:Y:S01]  /*4160*/  FMUL R42, R148, R9 ;  /* 0x00000009942a7220 */ /* 0x000fe20000400000 */
[----:B------:R-:W-:Y:S01]  /*4170*/  @!P1 FMUL R144, R144, 16777216 ;  /* 0x4b80000090909820 */ /* 0x000fe20000400000 */
[----:B------:R-:W0:Y:S01]  /*4180*/  MUFU.RCP R8, R147 ;  /* 0x0000009300087308 */ /* 0x000e220000001000 */
[----:B------:R-:W-:Y:S01]  /*4190*/  LOP3.LUT R100, R100, 0xff800000, RZ, 0xc0, !PT ;  /* 0xff80000064647812 */ /* 0x000fe200078ec0ff */
[----:B------:R-:W-:Y:S01]  /*41a0*/  @!P3 FMUL R22, R22, 16777216 ;  /* 0x4b8000001616b820 */ /* 0x000fe20000400000 */
[----:B------:R-:W-:Y:S01]  /*41b0*/  @!P2 FMUL R150, R150, 16777216 ;  /* 0x4b8000009696a820 */ /* 0x000fe20000400000 */
[----:B------:R-:W-:Y:S01]  /*41c0*/  LOP3.LUT R95, R95, 0xff800000, RZ, 0xc0, !PT ;  /* 0xff8000005f5f7812 */ /* 0x000fe200078ec0ff */
[----:B------:R-:W-:Y:S01]  /*41d0*/  @!P3 FMUL R45, R45, 16777216 ;  /* 0x4b8000002d2db820 */ /* 0x000fe20000400000 */
[----:B------:R-:W-:Y:S01]  /*41e0*/  LOP3.LUT R101, R101, 0xff800000, RZ, 0xc0, !PT ;  /* 0xff80000065657812 */ /* 0x000fe200078ec0ff */
[----:B------:R-:W-:Y:S01]  /*41f0*/  @!P3 FMUL R11, R11, 16777216 ;  /* 0x4b8000000b0bb820 */ /* 0x000fe20000400000 */
[----:B------:R-:W1:Y:S01]  /*4200*/  MUFU.RCP R9, R144 ;  /* 0x0000009000097308 */ /* 0x000e620000001000 */
[----:B------:R-:W-:Y:S01]  /*4210*/  FSEL R21, RZ, -23, P5 ;  /* 0xc1b80000ff157808 */ /* 0x000fe20002800000 */
[----:B------:R-:W-:Y:S01]  /*4220*/  @!P3 FMUL R52, R52, 16777216 ;  /* 0x4b8000003434b820 */ /* 0x000fe20000400000 */
[----:B------:R-:W-:Y:S01]  /*4230*/  I2FP.F32.S32 R18, R100 ;  /* 0x0000006400127245 */ /* 0x000fe20000201400 */
[----:B------:R-:W-:Y:S01]  /*4240*/  @!P3 FMUL R49, R49, 16777216 ;  /* 0x4b8000003131b820 */ /* 0x000fe20000400000 */
[----:B------:R-:W-:Y:S01]  /*4250*/  I2FP.F32.S32 R26, R95 ;  /* 0x0000005f001a7245 */ /* 0x000fe20000201400 */
[----:B------:R-:W-:Y:S01]  /*4260*/  @!P3 FMUL R41, R41, 16777216 ;  /* 0x4b8000002929b820 */ /* 0x000fe20000400000 */
[----:B------:R-:W-:Y:S01]  /*4270*/  FSEL R25, RZ, -23, P4 ;  /* 0xc1b80000ff197808 */ /* 0x000fe20002000000 */
[----:B------:R-:W2:Y:S01]  /*4280*/  MUFU.RCP R150, R150 ;  /* 0x0000009600967308 */ /* 0x000ea20000001000 */
[----:B------:R-:W-:Y:S01]  /*4290*/  I2FP.F32.S32 R28, R101 ;  /* 0x00000065001c7245 */ /* 0x000fe20000201400 */
[----:B------:R-:W-:Y:S01]  /*42a0*/  @!P3 FMUL R35, R35, 16777216 ;  /* 0x4b8000002323b820 */ /* 0x000fe20000400000 */
[----:B------:R-:W-:Y:S01]  /*42b0*/  IADD3 R103, R16, -0x3f3504f3, RZ ;  /* 0xc0cafb0d10677810 */ /* 0x000fe20007ffe0ff */
[----:B------:R-:W-:Y:S01]  /*42c0*/  @!P3 FMUL R38, R38, 16777216 ;  /* 0x4b8000002626b820 */ /* 0x000fe20000400000 */
        /* <DEDUP_REMOVED lines=9> */
[----:B------:R-:W-:Y:S01]  /*4360*/  FFMA.FTZ R17, R18, 1.1920928955078125e-07, R17 ;  /* 0x3400000012117823 */ /* 0x000fe20000010011 */
[----:B------:R-:W-:Y:S01]  /*4370*/  FFMA.FTZ R21, R26, 1.1920928955078125e-07, R21 ;  /* 0x340000001a157823 */ /* 0x000fe20000010015 */
[----:B------:R-:W-:Y:S01]  /*4380*/  @!P2 FMUL R57, R57, 16777216 ;  /* 0x4b8000003939a820 */ /* 0x000fe20000400000 */
[----:B------:R-:W-:Y:S01]  /*4390*/  @!P2 FMUL R61, R61, 16777216 ;  /* 0x4b8000003d3da820 */ /* 0x000fe20000400000 */
[----:B------:R-:W-:Y:S01]  /*43a0*/  LOP3.LUT R103, R103, 0xff800000, RZ, 0xc0, !PT ;  /* 0xff80000067677812 */ /* 0x000fe200078ec0ff */
[----:B------:R-:W-:Y:S01]  /*43b0*/  FFMA.FTZ R18, R28, 1.1920928955078125e-07, R25 ;  /* 0x340000001c127823 */ /* 0x000fe20000010019 */
[----:B------:R-:W-:Y:S01]  /*43c0*/  FMUL R26, R148, R47 ;  /* 0x0000002f941a7220 */ /* 0x000fe20000400000 */
[----:B------:R-:W-:Y:S01]  /*43d0*/  @!P6 FMUL R46, R46, 16777216 ;  /* 0x4b8000002e2ee820 */ /* 0x000fe20000400000 */
[----:B------:R-:W-:Y:S01]  /*43e0*/  @!P6 FMUL R34, R34, 16777216 ;  /* 0x4b8000002222e820 */ /* 0x000fe20000400000 */
[----:B------:R-:W-:Y:S01]  /*43f0*/  @!P6 FMUL R31, R31, 16777216 ;  /* 0x4b8000001f1fe820 */ /* 0x000fe20000400000 */
[----:B------:R-:W-:Y:S01]  /*4400*/  FMUL R47, R148, R10 ;  /* 0x0000000a942f7220 */ /* 0x000fe20000400000 */
[C---:B0-----:R-:W-:Y:S01]  /*4410*/  FMUL R25, R8.reuse, R55 ;  /* 0x0000003708197220 */ /* 0x041fe20000400000 */
[C---:B------:R-:W-:Y:S01]  /*4420*/  FMUL R32, R8.reuse, R22 ;  /* 0x0000001608207220 */ /* 0x040fe20000400000 */
        /* <DEDUP_REMOVED lines=13> */
[----:B------:R-:W-:Y:S01]  /*4500*/  FMUL R89, R8, R89 ;  /* 0x0000005908597220 */ /* 0x000fe20000400000 */
        /* <DEDUP_REMOVED lines=14> */
[C---:B-1----:R-:W-:Y:S01]  /*45f0*/  FMUL R92, R9.reuse, R92 ;  /* 0x0000005c095c7220 */ /* 0x042fe20000400000 */
[C---:B------:R-:W-:Y:S01]  /*4600*/  FMUL R11, R9.reuse, R94 ;  /* 0x0000005e090b7220 */ /* 0x040fe20000400000 */
[C---:B--2---:R-:W-:Y:S01]  /*4610*/  FMUL R8, R150.reuse, R57 ;  /* 0x0000003996087220 */ /* 0x044fe20000400000 */
[----:B------:R-:W-:Y:S01]  /*4620*/  FMUL R61, R150, R61 ;  /* 0x0000003d963d7220 */ /* 0x000fe20000400000 */
[----:B------:R-:W-:Y:S01]  /*4630*/  LEA R138, R138, UR7, 0x4 ;  /* 0x000000078a8a7c11 */ /* 0x000fe2000f8e20ff */
[C---:B------:R-:W-:Y:S01]  /*4640*/  FMUL R27, R148.reuse, R46 ;  /* 0x0000002e941b7220 */ /* 0x040fe20000400000 */
[----:B------:R-:W-:Y:S01]  /*4650*/  I2FP.F32.S32 R24, R103 ;  /* 0x0000006700187245 */ /* 0x000fe20000201400 */
[C---:B------:R-:W-:Y:S01]  /*4660*/  FMUL R40, R148.reuse, R34 ;  /* 0x0000002294287220 */ /* 0x040fe20000400000 */
[----:B------:R-:W-:Y:S01]  /*4670*/  FMUL R43, R148, R31 ;  /* 0x0000001f942b7220 */ /* 0x000fe20000400000 */
[----:B------:R-:W-:Y:S01]  /*4680*/  @!P2 FMUL R64, R64, 16777216 ;  /* 0x4b8000004040a820 */ /* 0x000fe20000400000 */
[----:B------:R-:W-:Y:S01]  /*4690*/  IADD3 R103, R16, -R103, RZ ;  /* 0x8000006710677210 */ /* 0x000fe20007ffe0ff */
        /* <DEDUP_REMOVED lines=14> */
[----:B------:R-:W-:Y:S01]  /*4780*/  F2FP.F16.F32.PACK_AB R9, R92, R11 ;  /* 0x0000000b5c09723e */ /* 0x000fe200000000ff */
[----:B------:R-:W-:Y:S01]  /*4790*/  FMUL R70, R150, R64 ;  /* 0x0000004096467220 */ /* 0x000fe20000400000 */
[----:B------:R-:W-:Y:S01]  /*47a0*/  IADD3 R136, R137, R138, R136 ;  /* 0x0000008a89887210 */ /* 0x000fe20007ffe088 */
[----:B------:R-:W-:Y:S01]  /*47b0*/  IMAD.MOV.U32 R64, RZ, RZ, 0x3dc6b27f ;  /* 0x3dc6b27fff407424 */ /* 0x000fe200078e00ff */
[----:B------:R-:W-:Y:S01]  /*47c0*/  F2FP.F16.F32.PACK_AB R8, R8, R61 ;  /* 0x0000003d0808723e */ /* 0x000fe200000000ff */
[----:B------:R-:W-:Y:S01]  /*47d0*/  FADD R103, R103, -1 ;  /* 0xbf80000067677421 */ /* 0x000fe20000000000 */
[----:B------:R-:W-:Y:S01]  /*47e0*/  F2FP.F16.F32.PACK_AB R10, R10, R89 ;  /* 0x000000590a0a723e */ /* 0x000fe200000000ff */
[----:B------:R-:W-:Y:S01]  /*47f0*/  @!P2 FMUL R85, R85, 16777216 ;  /* 0x4b8000005555a820 */ /* 0x000fe20000400000 */
[----:B------:R-:W-:Y:S01]  /*4800*/  F2FP.F16.F32.PACK_AB R11, R42, R47 ;  /* 0x0000002f2a0b723e */ /* 0x000fe200000000ff */
[----:B------:R-:W-:Y:S01]  /*4810*/  @!P2 FMUL R84, R84, 16777216 ;  /* 0x4b8000005454a820 */ /* 0x000fe20000400000 */
[----:B------:R-:W-:Y:S01]  /*4820*/  IADD3 R100, R13, -R100, RZ ;  /* 0x800000640d647210 */ /* 0x000fe20007ffe0ff */
[----:B------:R-:W-:Y:S01]  /*4830*/  @!P2 FMUL R81, R81, 16777216 ;  /* 0x4b8000005151a820 */ /* 0x000fe20000400000 */
[----:B------:R-:W-:Y:S01]  /*4840*/  IADD3 R95, R14, -R95, RZ ;  /* 0x8000005f0e5f7210 */ /* 0x000fe20007ffe0ff */
[----:B------:R0:W-:Y:S01]  /*4850*/  STSM.16.M88.4 [R136], R8 ;  /* 0x0000000888007844 */ /* 0x0001e20000000200 */
[----:B------:R-:W-:Y:S01]  /*4860*/  FSEL R93, R93, R60, P0 ;  /* 0x0000003c5d5d7208 */ /* 0x000fe20000000000 */
[----:B------:R-:W-:Y:S01]  /*4870*/  FADD R100, R100, -1 ;  /* 0xbf80000064647421 */ /* 0x000fe20000000000 */
[----:B------:R-:W-:Y:S01]  /*4880*/  @!P2 FMUL R80, R80, 16777216 ;  /* 0x4b8000005050a820 */ /* 0x000fe20000400000 */
[----:B------:R-:W-:Y:S01]  /*4890*/  FADD R95, R95, -1 ;  /* 0xbf8000005f5f7421 */ /* 0x000fe20000000000 */
        /* <DEDUP_REMOVED lines=9> */
[----:B------:R-:W-:Y:S01]  /*4930*/  ISETP.GE.U32.AND P2, PT, R13, 0x7f800000, PT ;  /* 0x7f8000000d00780c */ /* 0x000fe20003f46070 */
[----:B------:R-:W-:Y:S01]  /*4940*/  FFMA.FTZ R39, R24, 1.1920928955078125e-07, R39 ;  /* 0x3400000018277823 */ /* 0x000fe20000010027 */
[-C--:B0-----:R-:W-:Y:S01]  /*4950*/  FFMA.FTZ R8, R103, R64.reuse, -0.16845393180847167969 ;  /* 0xbe2c7f3067087423 */ /* 0x081fe20000010040 */
[-C--:B------:R-:W-:Y:S01]  /*4960*/  FFMA.FTZ R9, R100, R64.reuse, -0.16845393180847167969 ;  /* 0xbe2c7f3064097423 */ /* 0x080fe20000010040 */
[----:B------:R-:W-:Y:S01]  /*4970*/  FFMA.FTZ R10, R95, R64, -0.16845393180847167969 ;  /* 0xbe2c7f305f0a7423 */ /* 0x000fe20000010040 */
[----:B------:R-:W-:Y:S01]  /*4980*/  ISETP.GE.U32.AND P3, PT, R16, 0x7f800000, PT ;  /* 0x7f8000001000780c */ /* 0x000fe20003f66070 */
[----:B------:R-:W-:Y:S01]  /*4990*/  FFMA.FTZ R8, R103, R8, 0.1716887056827545166 ;  /* 0x3e2fcf2a67087423 */ /* 0x000fe20000010008 */
[----:B------:R-:W-:Y:S01]  /*49a0*/  FFMA.FTZ R9, R100, R9, 0.1716887056827545166 ;  /* 0x3e2fcf2a64097423 */ /* 0x000fe20000010009 */
[----:B------:R-:W-:Y:S01]  /*49b0*/  FFMA.FTZ R10, R95, R10, 0.1716887056827545166 ;  /* 0x3e2fcf2a5f0a7423 */ /* 0x000fe2000001000a */
[----:B------:R-:W-:Y:S01]  /*49c0*/  @!P6 FMUL R50, R50, 16777216 ;  /* 0x4b8000003232e820 */ /* 0x000fe20000400000 */
[----:B------:R-:W-:Y:S01]  /*49d0*/  FFMA.FTZ R8, R103, R8, -0.17900948226451873779 ;  /* 0xbe374e4367087423 */ /* 0x000fe20000010008 */
[----:B------:R-:W-:Y:S01]  /*49e0*/  FFMA.FTZ R9, R100, R9, -0.17900948226451873779 ;  /* 0xbe374e4364097423 */ /* 0x000fe20000010009 */
[----:B------:R-:W-:Y:S01]  /*49f0*/  FFMA.FTZ R10, R95, R10, -0.17900948226451873779 ;  /* 0xbe374e435f0a7423 */ /* 0x000fe2000001000a */
[----:B------:R-:W-:Y:S01]  /*4a00*/  FMUL R24, R148, R50 ;  /* 0x0000003294187220 */ /* 0x000fe20000400000 */
[----:B------:R-:W-:Y:S01]  /*4a10*/  FFMA.FTZ R8, R103, R8, 0.20512372255325317383 ;  /* 0x3e520bf467087423 */ /* 0x000fe20000010008 */
[----:B------:R-:W-:Y:S01]  /*4a20*/  FFMA.FTZ R9, R100, R9, 0.20512372255325317383 ;  /* 0x3e520bf464097423 */ /* 0x000fe20000010009 */
[----:B------:R-:W-:Y:S01]  /*4a30*/  FFMA.FTZ R10, R95, R10, 0.20512372255325317383 ;  /* 0x3e520bf45f0a7423 */ /* 0x000fe2000001000a */
[----:B------:R-:W-:Y:S01]  /*4a40*/  FMUL R41, R150, R85 ;  /* 0x0000005596297220 */ /* 0x000fe20000400000 */
[----:B------:R-:W-:Y:S01]  /*4a50*/  FFMA.FTZ R8, R103, R8, -0.24046532809734344482 ;  /* 0xbe763c8b67087423 */ /* 0x000fe20000010008 */
[----:B------:R-:W-:Y:S01]  /*4a60*/  FFMA.FTZ R9, R100, R9, -0.24046532809734344482 ;  /* 0xbe763c8b64097423 */ /* 0x000fe20000010009 */
[----:B------:R-:W-:Y:S01]  /*4a70*/  FFMA.FTZ R10, R95, R10, -0.24046532809734344482 ;  /* 0xbe763c8b5f0a7423 */ /* 0x000fe2000001000a */
[----:B------:R-:W-:Y:S01]  /*4a80*/  FMUL R42, R150, R84 ;  /* 0x00000054962a7220 */ /* 0x000fe20000400000 */
[----:B------:R-:W-:Y:S01]  /*4a90*/  FFMA.FTZ R8, R103, R8, 0.28857114911079406738 ;  /* 0x3e93bf9967087423 */ /* 0x000fe20000010008 */
[----:B------:R-:W-:Y:S01]  /*4aa0*/  FFMA.FTZ R9, R100, R9, 0.28857114911079406738 ;  /* 0x3e93bf9964097423 */ /* 0x000fe20000010009 */
[----:B------:R-:W-:Y:S01]  /*4ab0*/  FFMA.FTZ R10, R95, R10, 0.28857114911079406738 ;  /* 0x3e93bf995f0a7423 */ /* 0x000fe2000001000a */
[----:B------:R-:W-:Y:S01]  /*4ac0*/  FMUL R47, R150, R81 ;  /* 0x00000051962f7220 */ /* 0x000fe20000400000 */
[C---:B------:R-:W-:Y:S01]  /*4ad0*/  FFMA.FTZ R8, R103.reuse, R8, -0.36067417263984680176 ;  /* 0xbeb8aa4967087423 */ /* 0x040fe20000010008 */
[----:B------:R-:W-:Y:S01]  /*4ae0*/  FFMA.FTZ R9, R100, R9, -0.36067417263984680176 ;  /* 0xbeb8aa4964097423 */ /* 0x000fe20000010009 */
[C---:B------:R-:W-:Y:S01]  /*4af0*/  FMUL R50, R150.reuse, R80 ;  /* 0x0000005096327220 */ /* 0x040fe20000400000 */
[----:B------:R-:W-:Y:S01]  /*4b00*/  FMUL R56, R150, R77 ;  /* 0x0000004d96387220 */ /* 0x000fe20000400000 */
[C---:B------:R-:W-:Y:S01]  /*4b10*/  FFMA.FTZ R8, R103.reuse, R8, 0.48089820146560668945 ;  /* 0x3ef6384a67087423 */ /* 0x040fe20000010008 */
[----:B------:R-:W-:Y:S01]  /*4b20*/  FFMA.FTZ R9, R100, R9, 0.48089820146560668945 ;  /* 0x3ef6384a64097423 */ /* 0x000fe20000010009 */
[C---:B------:R-:W-:Y:S01]  /*4b30*/  FMUL R57, R150.reuse, R76 ;  /* 0x0000004c96397220 */ /* 0x040fe20000400000 */
[----:B------:R-:W-:Y:S01]  /*4b40*/  FMUL R60, R150, R73 ;  /* 0x00000049963c7220 */ /* 0x000fe20000400000 */
[C---:B------:R-:W-:Y:S01]  /*4b50*/  FFMA.FTZ R8, R103.reuse, R8, -0.72134751081466674805 ;  /* 0xbf38aa3b67087423 */ /* 0x040fe20000010008 */
[----:B------:R-:W-:Y:S01]  /*4b60*/  FFMA.FTZ R9, R100, R9, -0.72134751081466674805 ;  /* 0xbf38aa3b64097423 */ /* 0x000fe20000010009 */
[C---:B------:R-:W-:Y:S01]  /*4b70*/  FMUL R61, R150.reuse, R72 ;  /* 0x00000048963d7220 */ /* 0x040fe20000400000 */
[----:B------:R-:W-:Y:S01]  /*4b80*/  FMUL R69, R150, R69 ;  /* 0x0000004596457220 */ /* 0x000fe20000400000 */
        /* <DEDUP_REMOVED lines=8> */
[----:B------:R-:W-:Y:S01]  /*4c10*/  FFMA.FTZ R8, R103, 1.4426950216293334961, R8 ;  /* 0x3fb8aa3b67087823 */ /* 0x000fe20000010008 */
[----:B------:R-:W-:Y:S01]  /*4c20*/  FFMA.FTZ R100, R100, 1.4426950216293334961, R9 ;  /* 0x3fb8aa3b64647823 */ /* 0x000fe20000010009 */
[----:B------:R-:W-:Y:S01]  /*4c30*/  @P3 MOV R9, 0x7f800000 ;  /* 0x7f80000000093802 */ /* 0x000fe20000000f00 */
[----:B------:R-:W-:Y:S01]  /*4c40*/  FFMA.FTZ R10, R95, R10, -0.36067417263984680176 ;  /* 0xbeb8aa495f0a7423 */ /* 0x000fe2000001000a */
[----:B------:R-:W-:Y:S01]  /*4c50*/  FADD R39, R39, R8 ;  /* 0x0000000827277221 */ /* 0x000fe20000000000 */
[----:B------:R-:W-:Y:S01]  /*4c60*/  @P2 MOV R8, 0x7f800000 ;  /* 0x7f80000000082802 */ /* 0x000fe20000000f00 */
[----:B------:R-:W-:Y:S01]  /*4c70*/  FADD R100, R17, R100 ;  /* 0x0000006411647221 */ /* 0x000fe20000000000 */
[----:B------:R-:W-:Y:S01]  /*4c80*/  LEA R4, R4, UR7, 0x4 ;  /* 0x0000000704047c11 */ /* 0x000fe2000f8e20ff */
[----:B------:R-:W-:Y:S01]  /*4c90*/  BAR.SYNC.DEFER_BLOCKING 0x0 ;  /* 0x0000000000007b1d */ /* 0x000fe20000010000 */
[----:B------:R-:W-:Y:S01]  /*4ca0*/  FFMA.FTZ R10, R95, R10, 0.48089820146560668945 ;  /* 0x3ef6384a5f0a7423 */ /* 0x000fe2000001000a */
[----:B------:R-:W-:Y:S01]  /*4cb0*/  @P2 FFMA.FTZ R100, R13, R8, +INF ;  /* 0x7f8000000d642423 */ /* 0x000fe20000010008 */
[----:B------:R-:W-:Y:S01]  /*4cc0*/  @P3 FFMA.FTZ R39, R16, R9, +INF ;  /* 0x7f80000010273423 */ /* 0x000fe20000010009 */
[----:B------:R-:W-:Y:S01]  /*4cd0*/  F2FP.F16.F32.PACK_AB R8, R91, R150 ;  /* 0x000000965b08723e */ /* 0x000fe200000000ff */
[----:B------:R-:W-:Y:S01]  /*4ce0*/  FFMA.FTZ R10, R95, R10, -0.72134751081466674805 ;  /* 0xbf38aa3b5f0a7423 */ /* 0x000fe2000001000a */
[----:B------:R-:W-:Y:S01]  /*4cf0*/  F2FP.F16.F32.PACK_AB R9, R63, R90 ;  /* 0x0000005a3f09723e */ /* 0x000fe200000000ff */
[----:B------:R-:W-:Y:S01]  /*4d00*/  IMAD.IADD R101, R12, 0x1, -R101 ;  /* 0x000000010c657824 */ /* 0x000fe200078e0a65 */
[----:B------:R-:W-:Y:S01]  /*4d10*/  ISETP.GE.U32.AND P4, PT, R14, 0x7f800000, PT ;  /* 0x7f8000000e00780c */ /* 0x000fe20003f86070 */
[----:B------:R-:W-:Y:S01]  /*4d20*/  FMUL R10, R95, R10 ;  /* 0x0000000a5f0a7220 */ /* 0x000fe20000400000 */
[----:B------:R-:W-:Y:S01]  /*4d30*/  @!P6 FMUL R19, R19, 16777216 ;  /* 0x4b8000001313e820 */ /* 0x000fe20000400000 */
[----:B------:R-:W-:Y:S01]  /*4d40*/  FADD R101, R101, -1 ;  /* 0xbf80000065657421 */ /* 0x000fe20000000000 */
[----:B------:R-:W-:Y:S01]  /*4d50*/  FSETP.NEU.AND P2, PT, R16, RZ, PT ;  /* 0x000000ff1000720b */ /* 0x000fe20003f4d000 */
[----:B------:R-:W-:Y:S01]  /*4d60*/  FMUL R10, R95, R10 ;  /* 0x0000000a5f0a7220 */ /* 0x000fe20000400000 */
[----:B------:R-:W-:Y:S01]  /*4d70*/  FMUL R19, R148, R19 ;  /* 0x0000001394137220 */ /* 0x000fe20000400000 */
[----:B------:R-:W-:Y:S01]  /*4d80*/  FFMA.FTZ R64, R101, R64, -0.16845393180847167969 ;  /* 0xbe2c7f3065407423 */ /* 0x000fe20000010040 */
[----:B------:R-:W-:Y:S01]  /*4d90*/  F2FP.F16.F32.PACK_AB R16, R65, R70 ;  /* 0x000000464110723e */ /* 0x000fe200000000ff */
[----:B------:R-:W-:Y:S01]  /*4da0*/  FFMA.FTZ R10, R95, 1.4426950216293334961, R10 ;  /* 0x3fb8aa3b5f0a7823 */ /* 0x000fe2000001000a */
[----:B------:R-:W-:Y:S01]  /*4db0*/  F2FP.F16.F32.PACK_AB R17, R67, R66 ;  /* 0x000000424311723e */ /* 0x000fe200000000ff */
[----:B------:R-:W-:Y:S01]  /*4dc0*/  FFMA.FTZ R64, R101, R64, 0.1716887056827545166 ;  /* 0x3e2fcf2a65407423 */ /* 0x000fe20000010040 */
[----:B------:R-:W-:Y:S01]  /*4dd0*/  F2FP.F16.F32.PACK_AB R19, R19, R40 ;  /* 0x000000281313723e */ /* 0x000fe200000000ff */
[----:B------:R-:W-:Y:S01]  /*4de0*/  FADD R92, R21, R10 ;  /* 0x0000000a155c7221 */ /* 0x000fe20000000000 */
[----:B------:R-:W-:Y:S01]  /*4df0*/  @P4 MOV R11, 0x7f800000 ;  /* 0x7f800000000b4802 */ /* 0x000fe20000000f00 */
[----:B------:R-:W-:Y:S01]  /*4e00*/  FFMA.FTZ R64, R101, R64, -0.17900948226451873779 ;  /* 0xbe374e4365407423 */ /* 0x000fe20000010040 */
[----:B------:R-:W0:Y:S01]  /*4e10*/  LDS.128 R88, [R4] ;  /* 0x0000000004587984 */ /* 0x000e220000000c00 */
[----:B------:R-:W-:Y:S01]  /*4e20*/  F2FP.F16.F32.PACK_AB R10, R55, R58 ;  /* 0x0000003a370a723e */ /* 0x000fe200000000ff */
[----:B------:R-:W-:Y:S01]  /*4e30*/  @!P6 FMUL R15, R15, 16777216 ;  /* 0x4b8000000f0fe820 */ /* 0x000fe20000400000 */
[----:B------:R-:W-:Y:S01]  /*4e40*/  @P4 FFMA.FTZ R92, R14, R11, +INF ;  /* 0x7f8000000e5c4423 */ /* 0x000fe2000001000b */
[----:B------:R-:W-:Y:S01]  /*4e50*/  F2FP.F16.F32.PACK_AB R11, R43, R44 ;  /* 0x0000002c2b0b723e */ /* 0x000fe200000000ff */
[----:B------:R-:W-:Y:S01]  /*4e60*/  BAR.SYNC.DEFER_BLOCKING 0x0 ;  /* 0x0000000000007b1d */ /* 0x000fe20000010000 */
[----:B------:R-:W-:Y:S01]  /*4e70*/  FFMA.FTZ R64, R101, R64, 0.20512372255325317383 ;  /* 0x3e520bf465407423 */ /* 0x000fe20000010040 */
[----:B------:R-:W-:Y:S01]  /*4e80*/  ISETP.GE.U32.AND P1, PT, R12, 0x7f800000, PT ;  /* 0x7f8000000c00780c */ /* 0x000fe20003f26070 */
[----:B------:R-:W-:Y:S01]  /*4e90*/  @!P6 FMUL R20, R20, 16777216 ;  /* 0x4b8000001414e820 */ /* 0x000fe20000400000 */
[----:B------:R-:W-:Y:S01]  /*4ea0*/  FSETP.NEU.AND P0, PT, R13, RZ, PT ;  /* 0x000000ff0d00720b */ /* 0x000fe20003f0d000 */
[C---:B------:R-:W-:Y:S01]  /*4eb0*/  FFMA.FTZ R64, R101.reuse, R64, -0.24046532809734344482 ;  /* 0xbe763c8b65407423 */ /* 0x040fe20000010040 */
[C---:B------:R-:W-:Y:S01]  /*4ec0*/  FMUL R15, R148.reuse, R15 ;  /* 0x0000000f940f7220 */ /* 0x040fe20000400000 */
[----:B------:R-:W-:Y:S01]  /*4ed0*/  FMUL R20, R148, R20 ;  /* 0x0000001494147220 */ /* 0x000fe20000400000 */
[----:B------:R-:W-:Y:S01]  /*4ee0*/  FSETP.NEU.AND P3, PT, R14, RZ, PT ;  /* 0x000000ff0e00720b */ /* 0x000fe20003f6d000 */
[----:B------:R-:W-:Y:S01]  /*4ef0*/  FFMA.FTZ R64, R101, R64, 0.28857114911079406738 ;  /* 0x3e93bf9965407423 */ /* 0x000fe20000010040 */
[----:B------:R-:W-:Y:S01]  /*4f00*/  FSETP.NEU.AND P4, PT, R12, RZ, PT ;  /* 0x000000ff0c00720b */ /* 0x000fe20003f8d000 */
[----:B------:R-:W-:Y:S01]  /*4f10*/  @!P6 FMUL R23, R23, 16777216 ;  /* 0x4b8000001717e820 */ /* 0x000fe20000400000 */
[----:B------:R-:W-:Y:S01]  /*4f20*/  F2FP.F16.F32.PACK_AB R14, R45, R48 ;  /* 0x000000302d0e723e */ /* 0x000fe200000000ff */
[----:B------:R-:W-:Y:S01]  /*4f30*/  FFMA.FTZ R64, R101, R64, -0.36067417263984680176 ;  /* 0xbeb8aa4965407423 */ /* 0x000fe20000010040 */
[----:B------:R-:W-:Y:S01]  /*4f40*/  F2FP.F16.F32.PACK_AB R15, R15, R20 ;  /* 0x000000140f0f723e */ /* 0x000fe200000000ff */
[----:B------:R-:W-:-:S02]  /*4f50*/  @P1 IMAD.MOV.U32 R13, RZ, RZ, 0x7f800000 ;  /* 0x7f800000ff0d1424 */ /* 0x000fc400078e00ff */
[----:B------:R-:W-:Y:S01]  /*4f60*/  FMUL R23, R148, R23 ;  /* 0x0000001794177220 */ /* 0x000fe20000400000 */
[----:B------:R-:W-:Y:S01]  /*4f70*/  FFMA.FTZ R64, R101, R64, 0.48089820146560668945 ;  /* 0x3ef6384a65407423 */ /* 0x000fe20000010040 */
[----:B------:R-:W-:Y:S01]  /*4f80*/  F2FP.F16.F32.PACK_AB R20, R60, R61 ;  /* 0x0000003d3c14723e */ /* 0x000fe200000000ff */
[----:B------:R-:W-:Y:S01]  /*4f90*/  @!P6 FMUL R5, R5, 16777216 ;  /* 0x4b8000000505e820 */ /* 0x000fe20000400000 */
[----:B------:R-:W-:Y:S01]  /*4fa0*/  F2FP.F16.F32.PACK_AB R21, R52, R53 ;  /* 0x000000353415723e */ /* 0x000fe200000000ff */
[C---:B------:R-:W-:Y:S01]  /*4fb0*/  FFMA.FTZ R64, R101.reuse, R64, -0.72134751081466674805 ;  /* 0xbf38aa3b65407423 */ /* 0x040fe20000010040 */
[----:B------:R-:W-:Y:S01]  /*4fc0*/  F2FP.F16.F32.PACK_AB R22, R22, R35 ;  /* 0x000000231616723e */ /* 0x000fe200000000ff */
[----:B------:R-:W-:Y:S01]  /*4fd0*/  FMUL R5, R148, R5 ;  /* 0x0000000594057220 */ /* 0x000fe20000400000 */
[----:B------:R1:W-:Y:S01]  /*4fe0*/  STSM.16.M88.4 [R136], R8 ;  /* 0x0000000888007844 */ /* 0x0003e20000000200 */
[----:B------:R-:W-:Y:S01]  /*4ff0*/  FMUL R64, R101, R64 ;  /* 0x0000004065407220 */ /* 0x000fe20000400000 */
[----:B------:R-:W-:Y:S01]  /*5000*/  F2FP.F16.F32.PACK_AB R23, R23, R30 ;  /* 0x0000001e1717723e */ /* 0x000fe200000000ff */
[----:B------:R-:W-:Y:S01]  /*5010*/  @!P6 FMUL R6, R6, 16777216 ;  /* 0x4b8000000606e820 */ /* 0x000fe20000400000 */
[----:B------:R-:W-:Y:S01]  /*5020*/  BAR.SYNC.DEFER_BLOCKING 0x0 ;  /* 0x0000000000007b1d */ /* 0x000fe20000010000 */
[----:B------:R-:W-:Y:S01]  /*5030*/  FMUL R64, R101, R64 ;  /* 0x0000004065407220 */ /* 0x000fe20000400000 */
[----:B------:R-:W-:Y:S01]  /*5040*/  @!P6 FMUL R7, R7, 16777216 ;  /* 0x4b8000000707e820 */ /* 0x000fe20000400000 */
[C---:B------:R-:W-:Y:S01]  /*5050*/  FMUL R6, R148.reuse, R6 ;  /* 0x0000000694067220 */ /* 0x040fe20000400000 */
[----:B------:R-:W-:Y:S01]  /*5060*/  USHF.L.U32 UR8, UR4, 0x1, URZ ;  /* 0x0000000104087899 */ /* 0x000fe2000800063f */
[----:B------:R-:W-:Y:S01]  /*5070*/  FFMA.FTZ R101, R101, 1.4426950216293334961, R64 ;  /* 0x3fb8aa3b65657823 */ /* 0x000fe20000010040 */
[----:B------:R-:W-:Y:S01]  /*5080*/  FMUL R7, R148, R7 ;  /* 0x0000000794077220 */ /* 0x000fe20000400000 */
[----:B------:R-:W-:-:S02]  /*5090*/  LOP3.LUT R3, R3, 0x38, RZ, 0xc0, !PT ;  /* 0x0000003803037812 */ /* 0x000fc400078ec0ff */
[----:B------:R-:W-:Y:S01]  /*50a0*/  FADD R101, R18, R101 ;  /* 0x0000006512657221 */ /* 0x000fe20000000000 */
[----:B------:R-:W-:Y:S01]  /*50b0*/  F2FP.F16.F32.PACK_AB R18, R51, R54 ;  /* 0x000000363312723e */ /* 0x000fe200000000ff */
[----:B------:R-:W-:Y:S01]  /*50c0*/  @P1 FFMA.FTZ R101, R12, R13, +INF ;  /* 0x7f8000000c651423 */ /* 0x000fe2000001000d */
[----:B------:R-:W-:Y:S02]  /*50d0*/  F2FP.F16.F32.PACK_AB R12, R69, R68 ;  /* 0x00000044450c723e */ /* 0x000fe400000000ff */
[----:B------:R-:W-:Y:S02]  /*50e0*/  F2FP.F16.F32.PACK_AB R13, R59, R62 ;  /* 0x0000003e3b0d723e */ /* 0x000fe400000000ff */
[----:B-1----:R-:W-:Y:S02]  /*50f0*/  F2FP.F16.F32.PACK_AB R8, R56, R57 ;  /* 0x000000393808723e */ /* 0x002fe400000000ff */
[----:B------:R-:W-:Y:S02]  /*5100*/  F2FP.F16.F32.PACK_AB R9, R46, R49 ;  /* 0x000000312e09723e */ /* 0x000fe400000000ff */
[----:B------:R-:W-:-:S02]  /*5110*/  F2FP.F16.F32.PACK_AB R10, R33, R36 ;  /* 0x00000024210a723e */ /* 0x000fc400000000ff */
[----:B------:R-:W-:Y:S01]  /*5120*/  F2FP.F16.F32.PACK_AB R11, R26, R27 ;  /* 0x0000001b1a0b723e */ /* 0x000fe200000000ff */
[----:B------:R-:W1:Y:S01]  /*5130*/  LDS.128 R84, [R4] ;  /* 0x0000000004547984 */ /* 0x000e620000000c00 */
[----:B------:R-:W2:Y:S08]  /*5140*/  LDC.64 R26, c[0x0][0x228] ;  /* 0x00008a00ff1a7b82 */ /* 0x000eb00000000a00 */
[----:B------:R-:W-:Y:S06]  /*5150*/  BAR.SYNC.DEFER_BLOCKING 0x0 ;  /* 0x0000000000007b1d */ /* 0x000fec0000010000 */
[----:B------:R3:W-:Y:S02]  /*5160*/  STSM.16.M88.4 [R136], R16 ;  /* 0x0000001088007844 */ /* 0x0007e40000000200 */
[----:B------:R-:W-:Y:S01]  /*5170*/  BAR.SYNC.DEFER_BLOCKING 0x0 ;  /* 0x0000000000007b1d */ /* 0x000fe20000010000 */
[----:B---3--:R-:W-:-:S02]  /*5180*/  F2FP.F16.F32.PACK_AB R16, R41, R42 ;  /* 0x0000002a2910723e */ /* 0x008fc400000000ff */
[----:B------:R-:W-:Y:S02]  /*5190*/  F2FP.F16.F32.PACK_AB R17, R31, R34 ;  /* 0x000000221f11723e */ /* 0x000fe400000000ff */
[----:B------:R-:W-:Y:S02]  /*51a0*/  F2FP.F16.F32.PACK_AB R18, R25, R28 ;  /* 0x0000001c1912723e */ /* 0x000fe400000000ff */
[----:B------:R-:W-:Y:S01]  /*51b0*/  F2FP.F16.F32.PACK_AB R19, R6, R7 ;  /* 0x000000070613723e */ /* 0x000fe200000000ff */
[----:B------:R-:W3:Y:S01]  /*51c0*/  LDS.128 R80, [R4] ;  /* 0x0000000004507984 */ /* 0x000ee20000000c00 */
[----:B------:R-:W-:Y:S06]  /*51d0*/  BAR.SYNC.DEFER_BLOCKING 0x0 ;  /* 0x0000000000007b1d */ /* 0x000fec0000010000 */
[----:B------:R4:W-:Y:S02]  /*51e0*/  STSM.16.M88.4 [R136], R12 ;  /* 0x0000000c88007844 */ /* 0x0009e40000000200 */
[----:B------:R-:W-:Y:S01]  /*51f0*/  BAR.SYNC.DEFER_BLOCKING 0x0 ;  /* 0x0000000000007b1d */ /* 0x000fe20000010000 */
[----:B----4-:R-:W-:-:S02]  /*5200*/  F2FP.F16.F32.PACK_AB R12, R47, R50 ;  /* 0x000000322f0c723e */ /* 0x010fc400000000ff */
[----:B------:R-:W-:Y:S02]  /*5210*/  F2FP.F16.F32.PACK_AB R13, R37, R38 ;  /* 0x00000026250d723e */ /* 0x000fe400000000ff */
[----:B------:R-:W-:Y:S02]  /*5220*/  F2FP.F16.F32.PACK_AB R14, R29, R32 ;  /* 0x000000201d0e723e */ /* 0x000fe400000000ff */
[----:B------:R-:W-:Y:S02]  /*5230*/  F2FP.F16.F32.PACK_AB R15, R5, R24 ;  /* 0x00000018050f723e */ /* 0x000fe400000000ff */
[----:B------:R-:W4:Y:S01]  /*5240*/  LDC R5, c[0x0][0x278] ;  /* 0x00009e00ff057b82 */ /* 0x000f220000000800 */
[----:B------:R-:W-:Y:S07]  /*5250*/  LDS.128 R76, [R4] ;  /* 0x00000000044c7984 */ /* 0x000fee0000000c00 */
[----:B------:R-:W-:Y:S01]  /*5260*/  BAR.SYNC.DEFER_BLOCKING 0x0 ;  /* 0x0000000000007b1d */ /* 0x000fe20000010000 */
[C---:B----4-:R-:W-:Y:S01]  /*5270*/  IMAD R29, R5.reuse, 0x6, RZ ;  /* 0x00000006051d7824 */ /* 0x050fe200078e02ff */
[C---:B------:R-:W-:Y:S01]  /*5280*/  SHF.L.U32 R25, R5.reuse, 0x2, RZ ;  /* 0x0000000205197819 */ /* 0x040fe200000006ff */
[C---:B------:R-:W-:Y:S01]  /*5290*/  IMAD R37, R5.reuse, 0xa, RZ ;  /* 0x0000000a05257824 */ /* 0x040fe200078e02ff */
[C---:B------:R-:W-:Y:S01]  /*52a0*/  SHF.L.U32 R49, R5.reuse, 0x4, RZ ;  /* 0x0000000405317819 */ /* 0x040fe200000006ff */
[C---:B------:R-:W-:Y:S01]  /*52b0*/  IMAD R41, R5.reuse, 0xc, RZ ;  /* 0x0000000c05297824 */ /* 0x040fe200078e02ff */
[C---:B------:R-:W-:Y:S01]  /*52c0*/  SHF.L.U32 R109, R5.reuse, 0x5, RZ ;  /* 0x00000005056d7819 */ /* 0x040fe200000006ff */
[C---:B------:R-:W-:Y:S01]  /*52d0*/  IMAD R45, R5.reuse, 0xe, RZ ;  /* 0x0000000e052d7824 */ /* 0x040fe200078e02ff */
[----:B------:R4:W-:Y:S01]  /*52e0*/  STSM.16.M88.4 [R136], R20 ;  /* 0x0000001488007844 */ /* 0x0009e20000000200 */
[----:B------:R-:W-:-:S02]  /*52f0*/  IMAD R53, R5, 0x12, RZ ;  /* 0x0000001205357824 */ /* 0x000fc400078e02ff */
[C---:B------:R-:W-:Y:S01]  /*5300*/  IMAD R31, R5.reuse, 0x7, RZ ;  /* 0x00000007051f7824 */ /* 0x040fe200078e02ff */
[----:B------:R-:W-:Y:S01]  /*5310*/  BAR.SYNC.DEFER_BLOCKING 0x0 ;  /* 0x0000000000007b1d */ /* 0x000fe20000010000 */
[C---:B------:R-:W-:Y:S02]  /*5320*/  IMAD.SHL.U32 R33, R5.reuse, 0x8, RZ ;  /* 0x0000000805217824 */ /* 0x040fe400078e00ff */
[C---:B------:R-:W-:Y:S02]  /*5330*/  IMAD R35, R5.reuse, 0x9, RZ ;  /* 0x0000000905237824 */ /* 0x040fe400078e02ff */
[C---:B------:R-:W-:Y:S02]  /*5340*/  IMAD R57, R5.reuse, 0x14, RZ ;  /* 0x0000001405397824 */ /* 0x040fe400078e02ff */
[C---:B------:R-:W-:Y:S02]  /*5350*/  IMAD R61, R5.reuse, 0x16, RZ ;  /* 0x00000016053d7824 */ /* 0x040fe400078e02ff */
[----:B------:R-:W-:-:S02]  /*5360*/  IMAD R93, R5, 0x18, RZ ;  /* 0x00000018055d7824 */ /* 0x000fc400078e02ff */
[C---:B------:R-:W-:Y:S02]  /*5370*/  IMAD R105, R5.reuse, 0x1e, RZ ;  /* 0x0000001e05697824 */ /* 0x040fe400078e02ff */
[C---:B----4-:R-:W-:Y:S02]  /*5380*/  IMAD R23, R5.reuse, 0x3, RZ ;  /* 0x0000000305177824 */ /* 0x050fe400078e02ff */
[C---:B------:R-:W-:Y:S02]  /*5390*/  IMAD R43, R5.reuse, 0xd, RZ ;  /* 0x0000000d052b7824 */ /* 0x040fe400078e02ff */
[C---:B------:R-:W-:Y:S02]  /*53a0*/  IMAD R47, R5.reuse, 0xf, RZ ;  /* 0x0000000f052f7824 */ /* 0x040fe400078e02ff */
[C---:B------:R-:W-:Y:S02]  /*53b0*/  IMAD R111, R5.reuse, 0x24, RZ ;  /* 0x00000024056f7824 */ /* 0x040fe400078e02ff */
[----:B------:R-:W-:-:S02]  /*53c0*/  IMAD R51, R5, 0x11, RZ ;  /* 0x0000001105337824 */ /* 0x000fc400078e02ff */
[C---:B------:R-:W-:Y:S01]  /*53d0*/  IMAD R115, R5.reuse, 0x26, RZ ;  /* 0x0000002605737824 */ /* 0x040fe200078e02ff */
[----:B------:R-:W4:Y:S01]  /*53e0*/  LDS.128 R72, [R4] ;  /* 0x0000000004487984 */ /* 0x000f220000000c00 */
[C---:B------:R-:W-:Y:S02]  /*53f0*/  IMAD R119, R5.reuse, 0x28, RZ ;  /* 0x0000002805777824 */ /* 0x040fe400078e02ff */
[C---:B------:R-:W-:Y:S01]  /*5400*/  IMAD R123, R5.reuse, 0x2a, RZ ;  /* 0x0000002a057b7824 */ /* 0x040fe200078e02ff */
[----:B------:R-:W-:Y:S01]  /*5410*/  BAR.SYNC.DEFER_BLOCKING 0x0 ;  /* 0x0000000000007b1d */ /* 0x000fe20000010000 */
[C---:B------:R-:W-:Y:S02]  /*5420*/  IMAD R55, R5.reuse, 0x13, RZ ;  /* 0x0000001305377824 */ /* 0x040fe400078e02ff */
[C---:B------:R-:W-:Y:S02]  /*5430*/  IMAD R59, R5.reuse, 0x15, RZ ;  /* 0x00000015053b7824 */ /* 0x040fe400078e02ff */
[----:B------:R-:W-:-:S02]  /*5440*/  IMAD R127, R5, 0x2c, RZ ;  /* 0x0000002c057f7824 */ /* 0x000fc400078e02ff */
[C---:B------:R-:W-:Y:S02]  /*5450*/  IMAD R131, R5.reuse, 0x2e, RZ ;  /* 0x0000002e05837824 */ /* 0x040fe400078e02ff */
[C---:B------:R-:W-:Y:S02]  /*5460*/  IMAD R135, R5.reuse, 0x30, RZ ;  /* 0x0000003005877824 */ /* 0x040fe400078e02ff */
[C---:B------:R-:W-:Y:S02]  /*5470*/  IMAD R63, R5.reuse, 0x17, RZ ;  /* 0x00000017053f7824 */ /* 0x040fe400078e02ff */
[C---:B------:R-:W-:Y:S02]  /*5480*/  IMAD R139, R5.reuse, 0x32, RZ ;  /* 0x00000032058b7824 */ /* 0x040fe400078e02ff */
[C---:B------:R-:W-:Y:S02]  /*5490*/  IMAD R143, R5.reuse, 0x34, RZ ;  /* 0x00000034058f7824 */ /* 0x040fe400078e02ff */
[----:B------:R-:W-:-:S02]  /*54a0*/  IMAD R147, R5, 0x36, RZ ;  /* 0x0000003605937824 */ /* 0x000fc400078e02ff */
[C---:B------:R-:W-:Y:S02]  /*54b0*/  IMAD R95, R5.reuse, 0x19, RZ ;  /* 0x00000019055f7824 */ /* 0x040fe400078e02ff */
[C---:B------:R-:W-:Y:S02]  /*54c0*/  IMAD R7, R5.reuse, 0x3a, RZ ;  /* 0x0000003a05077824 */ /* 0x040fe400078e02ff */
[C---:B------:R-:W-:Y:S01]  /*54d0*/  IMAD R21, R5.reuse, 0x3c, RZ ;  /* 0x0000003c05157824 */ /* 0x040fe200078e02ff */
[----:B------:R5:W-:Y:S01]  /*54e0*/  STSM.16.M88.4 [R136], R8 ;  /* 0x0000000888007844 */ /* 0x000be20000000200 */
[C---:B------:R-:W-:Y:S02]  /*54f0*/  IMAD R103, R5.reuse, 0x1d, RZ ;  /* 0x0000001d05677824 */ /* 0x040fe400078e02ff */
[C---:B------:R-:W-:Y:S01]  /*5500*/  IMAD R160, R5.reuse, 0x3e, RZ ;  /* 0x0000003e05a07824 */ /* 0x040fe200078e02ff */
[----:B------:R-:W-:Y:S01]  /*5510*/  BAR.SYNC.DEFER_BLOCKING 0x0 ;  /* 0x0000000000007b1d */ /* 0x000fe20000010000 */
[----:B------:R-:W-:-:S02]  /*5520*/  IMAD R189, R5, 0x44, RZ ;  /* 0x0000004405bd7824 */ /* 0x000fc400078e02ff */
[C---:B------:R-:W-:Y:S02]  /*5530*/  IMAD R185, R5.reuse, 0x48, RZ ;  /* 0x0000004805b97824 */ /* 0x040fe400078e02ff */
[C---:B------:R-:W-:Y:S02]  /*5540*/  IMAD R187, R5.reuse, 0x42, RZ ;  /* 0x0000004205bb7824 */ /* 0x040fe400078e02ff */
[C---:B------:R-:W-:Y:S02]  /*5550*/  IMAD R107, R5.reuse, 0x1f, RZ ;  /* 0x0000001f056b7824 */ /* 0x040fe400078e02ff */
[C---:B------:R-:W-:Y:S02]  /*5560*/  IMAD R183, R5.reuse, 0x4a, RZ ;  /* 0x0000004a05b77824 */ /* 0x040fe400078e02ff */
[----:B------:R-:W-:Y:S01]  /*5570*/  IMAD R177, R5, 0x50, RZ ;  /* 0x0000005005b17824 */ /* 0x000fe200078e02ff */
[----:B-----5:R-:W-:Y:S01]  /*5580*/  FSEL R10, R100, -INF , P0 ;  /* 0xff800000640a7808 */ /* 0x020fe20000000000 */
[----:B------:R-:W-:Y:S01]  /*5590*/  IMAD R8, R0, UR5, RZ ;  /* 0x0000000500087c24 */ /* 0x000fe2000f8e02ff */
[----:B------:R-:W-:Y:S01]  /*55a0*/  UIMAD.WIDE UR4, UR4, 0x2, URZ ;  /* 0x00000002040478a5 */ /* 0x000fe2000f8e023f */
[----:B------:R-:W-:Y:S01]  /*55b0*/  FSEL R11, R39, -INF , P2 ;  /* 0xff800000270b7808 */ /* 0x000fe20001000000 */
[----:B------:R-:W-:Y:S01]  /*55c0*/  IMAD R39, R5, 0xb, RZ ;  /* 0x0000000b05277824 */ /* 0x000fe200078e02ff */
[----:B------:R-:W-:Y:S01]  /*55d0*/  FSEL R9, R101, -INF , P4 ;  /* 0xff80000065097808 */ /* 0x000fe20002000000 */
[C---:B------:R-:W-:Y:S01]  /*55e0*/  IMAD.HI R6, R8.reuse, 0x2, RZ ;  /* 0x0000000208067827 */ /* 0x040fe200078e02ff */
[----:B------:R-:W-:-:S03]  /*55f0*/  SHF.L.U32 R163, R8, 0x1, RZ ;  /* 0x0000000108a37819 */ /* 0x000fc600000006ff */
[----:B------:R-:W-:Y:S01]  /*5600*/  FFMA R10, R10, 0.69314718246459960938, R99 ;  /* 0x3f3172180a0a7823 */ /* 0x000fe20000000063 */
[----:B------:R-:W-:Y:S01]  /*5610*/  FSEL R8, R92, -INF , P3 ;  /* 0xff8000005c087808 */ /* 0x000fe20001800000 */
[----:B------:R-:W-:Y:S01]  /*5620*/  IMAD R101, R5, 0x1c, RZ ;  /* 0x0000001c05657824 */ /* 0x000fe200078e02ff */
[----:B--2---:R-:W-:Y:S01]  /*5630*/  IADD3 R162, P1, P5, R163, UR8, R26 ;  /* 0x00000008a3a27c10 */ /* 0x004fe2000fd3e01a */
[----:B------:R-:W-:Y:S01]  /*5640*/  LDS.128 R68, [R4] ;  /* 0x0000000004447984 */ /* 0x000fe20000000c00 */
[----:B------:R-:W-:Y:S01]  /*5650*/  FFMA R11, R11, 0.69314718246459960938, R98 ;  /* 0x3f3172180b0b7823 */ /* 0x000fe20000000062 */
[----:B------:R-:W-:Y:S01]  /*5660*/  FFMA R8, R8, 0.69314718246459960938, R97 ;  /* 0x3f31721808087823 */ /* 0x000fe20000000061 */
[----:B------:R-:W-:Y:S01]  /*5670*/  IADD3.X R163, R6, UR5, R27, P1, P5 ;  /* 0x0000000506a37c10 */ /* 0x000fe20008fea41b */
[----:B------:R-:W-:Y:S01]  /*5680*/  BAR.SYNC.DEFER_BLOCKING 0x0 ;  /* 0x0000000000007b1d */ /* 0x000fe20000010000 */
[-C--:B------:R-:W-:Y:S01]  /*5690*/  IADD3 R22, P5, R29, R162.reuse, RZ ;  /* 0x000000a21d167210 */ /* 0x080fe20007fbe0ff */
[C---:B------:R-:W-:Y:S01]  /*56a0*/  IMAD R27, R5.reuse, 0x5, RZ ;  /* 0x00000005051b7824 */ /* 0x040fe200078e02ff */
[CC--:B------:R-:W-:Y:S01]  /*56b0*/  LEA R24, P1, R5.reuse, R162.reuse, 0x3 ;  /* 0x000000a205187211 */ /* 0x0c0fe200078218ff */
[----:B------:R-:W-:Y:S01]  /*56c0*/  IMAD R97, R5, 0x1a, RZ ;  /* 0x0000001a05617824 */ /* 0x000fe200078e02ff */
[-C--:B------:R-:W-:Y:S01]  /*56d0*/  LEA.HI.X.SX32 R23, R23, R163.reuse, 0x1, P5 ;  /* 0x000000a317177211 */ /* 0x080fe200028f0eff */
[----:B------:R-:W-:Y:S01]  /*56e0*/  FFMA R9, R9, 0.69314718246459960938, R96 ;  /* 0x3f31721809097823 */ /* 0x000fe20000000060 */
        /* <DEDUP_REMOVED lines=17> */
[----:B------:R2:W-:Y:S01]  /*5800*/  STSM.16.M88.4 [R136], R12 ;  /* 0x0000000c88007844 */ /* 0x0005e20000000200 */
[----:B------:R-:W-:Y:S01]  /*5810*/  IMAD R117, R5, 0x27, RZ ;  /* 0x0000002705757824 */ /* 0x000fe200078e02ff */
[----:B------:R-:W-:Y:S01]  /*5820*/  ULDC UR4, c[0x0][0x27c] ;  /* 0x00009f0000047ab9 */ /* 0x000fe20000000800 */
[-C--:B------:R-:W-:Y:S01]  /*5830*/  LEA.HI.X.SX32 R41, R41, R163.reuse, 0x1, P5 ;  /* 0x000000a329297211 */ /* 0x080fe200028f0eff */
[----:B------:R-:W-:Y:S01]  /*5840*/  BAR.SYNC.DEFER_BLOCKING 0x0 ;  /* 0x0000000000007b1d */ /* 0x000fe20000010000 */
[-C--:B------:R-:W-:Y:S01]  /*5850*/  IADD3 R46, P5, R105, R162.reuse, RZ ;  /* 0x000000a2692e7210 */ /* 0x080fe20007fbe0ff */
[C---:B------:R-:W-:Y:S01]  /*5860*/  IMAD R169, R5.reuse, 0x58, RZ ;  /* 0x0000005805a97824 */ /* 0x040fe200078e02ff */
[----:B------:R-:W-:Y:S01]  /*5870*/  UIMAD UR4, UR6, UR4, URZ ;  /* 0x00000004060472a4 */ /* 0x000fe2000f8e023f */
[----:B------:R-:W-:Y:S01]  /*5880*/  IMAD R159, R5, 0x60, RZ ;  /* 0x00000060059f7824 */ /* 0x000fe200078e02ff */
[-C--:B------:R-:W-:Y:S01]  /*5890*/  LEA.HI.X.SX32 R47, R47, R163.reuse, 0x1, P5 ;  /* 0x000000a32f2f7211 */ /* 0x080fe200028f0eff */
[----:B------:R-:W-:Y:S01]  /*58a0*/  IMAD R167, R5, 0x5a, RZ ;  /* 0x0000005a05a77824 */ /* 0x000fe200078e02ff */
[-C--:B------:R-:W-:Y:S01]  /*58b0*/  IADD3 R52, P5, R111, R162.reuse, RZ ;  /* 0x000000a26f347210 */ /* 0x080fe20007fbe0ff */
[C---:B------:R-:W-:Y:S01]  /*58c0*/  IMAD R125, R5.reuse, 0x2b, RZ ;  /* 0x0000002b057d7824 */ /* 0x040fe200078e02ff */
[----:B------:R-:W-:Y:S01]  /*58d0*/  USHF.L.U32 UR6, UR4, 0x2, URZ ;  /* 0x0000000204067899 */ /* 0x000fe2000800063f */
[----:B------:R-:W-:Y:S01]  /*58e0*/  IMAD R157, R5, 0x62, RZ ;  /* 0x00000062059d7824 */ /* 0x000fe200078e02ff */
[-C--:B------:R-:W-:Y:S01]  /*58f0*/  LEA.HI.X.SX32 R53, R53, R163.reuse, 0x1, P5 ;  /* 0x000000a335357211 */ /* 0x080fe200028f0eff */
[----:B--2---:R-:W-:Y:S01]  /*5900*/  IMAD R15, R5, 0x22, RZ ;  /* 0x00000022050f7824 */ /* 0x004fe200078e02ff */
        /* <DEDUP_REMOVED lines=11> */
[----:B------:R-:W2:Y:S01]  /*59c0*/  LDS.128 R64, [R4] ;  /* 0x0000000004407984 */ /* 0x000ea20000000c00 */
[-C--:B------:R-:W-:Y:S01]  /*59d0*/  IADD3 R98, P5, R147, R162.reuse, RZ ;  /* 0x000000a293627210 */ /* 0x080fe20007fbe0ff */
[----:B------:R-:W-:Y:S01]  /*59e0*/  IMAD R141, R5, 0x6c, RZ ;  /* 0x0000006c058d7824 */ /* 0x000fe200078e02ff */
[-C--:B------:R-:W-:Y:S01]  /*59f0*/  LEA.HI.X.SX32 R13, R13, R163.reuse, 0x1, P4 ;  /* 0x000000a30d0d7211 */ /* 0x080fe200020f0eff */
[----:B------:R-:W-:Y:S01]  /*5a00*/  BAR.SYNC.DEFER_BLOCKING 0x0 ;  /* 0x0000000000007b1d */ /* 0x000fe20000010000 */
        /* <DEDUP_REMOVED lines=16> */
[----:B------:R-:W-:Y:S01]  /*5b10*/  IADD3 R128, P4, R167, R162, RZ ;  /* 0x000000a2a7807210 */ /* 0x000fe20007f9e0ff */
[----:B------:R-:W-:Y:S01]  /*5b20*/  UIMAD.WIDE UR4, UR4, 0x4, URZ ;  /* 0x00000004040478a5 */ /* 0x000fe2000f8e023f */
[----:B------:R-:W-:-:S02]  /*5b30*/  LEA.HI.X.SX32 R123, R123, R163, 0x1, P5 ;  /* 0x000000a37b7b7211 */ /* 0x000fc400028f0eff */
[-C--:B------:R-:W-:Y:S01]  /*5b40*/  IADD3 R134, P5, R159, R162.reuse, RZ ;  /* 0x000000a29f867210 */ /* 0x080fe20007fbe0ff */
[----:B------:R-:W-:Y:S01]  /*5b50*/  IMAD R159, R5, 0x78, RZ ;  /* 0x00000078059f7824 */ /* 0x000fe200078e02ff */
[-C--:B------:R-:W-:Y:S01]  /*5b60*/  LEA.HI.X.SX32 R129, R129, R163.reuse, 0x1, P4 ;  /* 0x000000a381817211 */ /* 0x080fe200020f0eff */
[----:B------:R5:W-:Y:S01]  /*5b70*/  STSM.16.M88.4 [R136], R16 ;  /* 0x0000001088007844 */ /* 0x000be20000000200 */
[-C--:B------:R-:W-:Y:S01]  /*5b80*/  LEA.HI.X.SX32 R135, R135, R163.reuse, 0x1, P5 ;  /* 0x000000a387877211 */ /* 0x080fe200028f0eff */
[----:B------:R-:W-:Y:S01]  /*5b90*/  BAR.SYNC.DEFER_BLOCKING 0x0 ;  /* 0x0000000000007b1d */ /* 0x000fe20000010000 */
[-C--:B------:R-:W-:Y:S01]  /*5ba0*/  IADD3 R146, P5, R141, R162.reuse, RZ ;  /* 0x000000a28d927210 */ /* 0x080fe20007fbe0ff */
[----:B------:R-:W-:Y:S01]  /*5bb0*/  IMAD R141, R5, 0x33, RZ ;  /* 0x00000033058d7824 */ /* 0x000fe200078e02ff */
[----:B------:R-:W-:Y:S01]  /*5bc0*/  IADD3 R140, P4, R153, R162, RZ ;  /* 0x000000a2998c7210 */ /* 0x000fe20007f9e0ff */
[----:B------:R-:W-:Y:S01]  /*5bd0*/  IMAD R153, R5, 0x72, RZ ;  /* 0x0000007205997824 */ /* 0x000fe200078e02ff */
[----:B------:R-:W-:-:S02]  /*5be0*/  LEA.HI.X.SX32 R147, R147, R163, 0x1, P5 ;  /* 0x000000a393937211 */ /* 0x000fc400028f0eff */
[----:B------:R-:W-:Y:S02]  /*5bf0*/  LEA.HI.X.SX32 R141, R141, R163, 0x1, P4 ;  /* 0x000000a38d8d7211 */ /* 0x000fe400020f0eff */
[-C--:B------:R-:W-:Y:S01]  /*5c00*/  IADD3 R152, P4, R153, R162.reuse, RZ ;  /* 0x000000a299987210 */ /* 0x080fe20007f9e0ff */
[----:B------:R-:W-:Y:S01]  /*5c10*/  IMAD R153, R5, 0x7e, RZ ;  /* 0x0000007e05997824 */ /* 0x000fe200078e02ff */
[-C--:B------:R-:W-:Y:S01]  /*5c20*/  IADD3 R158, P5, R159, R162.reuse, RZ ;  /* 0x000000a29f9e7210 */ /* 0x080fe20007fbe0ff */
[C---:B-----5:R-:W-:Y:S01]  /*5c30*/  IMAD R17, R5.reuse, 0x23, RZ ;  /* 0x0000002305117824 */ /* 0x060fe200078e02ff */
[C---:B------:R-:W-:Y:S02]  /*5c40*/  SHF.L.U32 R19, R5.reuse, 0x1, RZ ;  /* 0x0000000105137819 */ /* 0x040fe400000006ff */
[-C--:B------:R-:W-:Y:S02]  /*5c50*/  LEA R18, P6, R5, R162.reuse, 0x2 ;  /* 0x000000a205127211 */ /* 0x080fe400078c10ff */
[----:B------:R-:W-:-:S02]  /*5c60*/  IADD3 R20, P0, R19, R162, RZ ;  /* 0x000000a213147210 */ /* 0x000fc40007f1e0ff */
[-C--:B------:R-:W-:Y:S02]  /*5c70*/  LEA.HI.X.SX32 R19, R19, R163.reuse, 0x1, P6 ;  /* 0x000000a313137211 */ /* 0x080fe400030f0eff */
[CC--:B------:R-:W-:Y:S02]  /*5c80*/  IADD3 R26, P6, R37.reuse, R162.reuse, RZ ;  /* 0x000000a2251a7210 */ /* 0x0c0fe40007fde0ff */
[-C--:B------:R-:W-:Y:S01]  /*5c90*/  LEA.HI.X.SX32 R37, R37, R163.reuse, 0x1, P1 ;  /* 0x000000a325257211 */ /* 0x080fe200008f0eff */
[----:B0-----:R-:W-:Y:S01]  /*5ca0*/  STG.E.U16 desc[UR16][R162.64], R88 ;  /* 0x00000058a2007986 */ /* 0x001fe2000c101510 */
[----:B------:R-:W-:Y:S02]  /*5cb0*/  LEA.HI.X.SX32 R27, R27, R163, 0x1, P6 ;  /* 0x000000a31b1b7211 */ /* 0x000fe400030f0eff */
[-C--:B------:R-:W-:Y:S02]  /*5cc0*/  LEA R32, P6, R5, R162.reuse, 0x4 ;  /* 0x000000a205207211 */ /* 0x080fe400078c20ff */
[----:B------:R-:W-:-:S02]  /*5cd0*/  IADD3 R42, P1, R97, R162, RZ ;  /* 0x000000a2612a7210 */ /* 0x000fc40007f3e0ff */
[-C--:B------:R-:W-:Y:S02]  /*5ce0*/  LEA.HI.X.SX32 R33, R33, R163.reuse, 0x1, P6 ;  /* 0x000000a321217211 */ /* 0x080fe400030f0eff */
[-C--:B------:R-:W-:Y:S02]  /*5cf0*/  IADD3 R38, P6, R61, R162.reuse, RZ ;  /* 0x000000a23d267210 */ /* 0x080fe40007fde0ff */
[-C--:B------:R-:W-:Y:S02]  /*5d00*/  LEA.HI.X.SX32 R43, R43, R163.reuse, 0x1, P1 ;  /* 0x000000a32b2b7211 */ /* 0x080fe400008f0eff */
[----:B------:R-:W-:Y:S02]  /*5d10*/  LEA.HI.X.SX32 R39, R39, R163, 0x1, P6 ;  /* 0x000000a327277211 */ /* 0x000fe400030f0eff */
[-C--:B------:R-:W-:Y:S02]  /*5d20*/  IADD3 R44, P6, R101, R162.reuse, RZ ;  /* 0x000000a2652c7210 */ /* 0x080fe40007fde0ff */
[----:B------:R-:W-:-:S02]  /*5d30*/  LEA R48, P1, R5, R162, 0x5 ;  /* 0x000000a205307211 */ /* 0x000fc400078228ff */
[-C--:B------:R-:W-:Y:S02]  /*5d40*/  LEA.HI.X.SX32 R45, R45, R163.reuse, 0x1, P6 ;  /* 0x000000a32d2d7211 */ /* 0x080fe400030f0eff */
[-C--:B------:R-:W-:Y:S02]  /*5d50*/  IADD3 R50, P6, R15, R162.reuse, RZ ;  /* 0x000000a20f327210 */ /* 0x080fe40007fde0ff */
[-C--:B------:R-:W-:Y:S02]  /*5d60*/  LEA.HI.X.SX32 R49, R49, R163.reuse, 0x1, P1 ;  /* 0x000000a331317211 */ /* 0x080fe400008f0eff */
[-C--:B------:R-:W-:Y:S02]  /*5d70*/  IADD3 R54, P1, R115, R162.reuse, RZ ;  /* 0x000000a273367210 */ /* 0x080fe40007f3e0ff */
[----:B------:R-:W-:Y:S02]  /*5d80*/  LEA.HI.X.SX32 R51, R51, R163, 0x1, P6 ;  /* 0x000000a333337211 */ /* 0x000fe400030f0eff */
[----:B------:R-:W-:-:S02]  /*5d90*/  IADD3 R56, P6, R119, R162, RZ ;  /* 0x000000a277387210 */ /* 0x000fc40007fde0ff */
        /* <DEDUP_REMOVED lines=15> */
[----:B------:R-:W-:Y:S02]  /*5e90*/  LEA R108, P6, R5, R162, 0x6 ;  /* 0x000000a2056c7211 */ /* 0x000fe400078c30ff */
[-C--:B------:R-:W-:Y:S02]  /*5ea0*/  LEA.HI.X.SX32 R107, R107, R163.reuse, 0x1, P1 ;  /* 0x000000a36b6b7211 */ /* 0x080fe400008f0eff */
[----:B------:R-:W-:-:S02]  /*5eb0*/  LEA.HI.X.SX32 R15, R15, R163, 0x1, P3 ;  /* 0x000000a30f0f7211 */ /* 0x000fc400018f0eff */
[-C--:B------:R-:W-:Y:S02]  /*5ec0*/  IADD3 R112, P1, R183, R162.reuse, RZ ;  /* 0x000000a2b7707210 */ /* 0x080fe40007f3e0ff */
[-C--:B------:R-:W-:Y:S02]  /*5ed0*/  LEA.HI.X.SX32 R109, R109, R163.reuse, 0x1, P6 ;  /* 0x000000a36d6d7211 */ /* 0x080fe400030f0eff */
[-C--:B------:R-:W-:Y:S02]  /*5ee0*/  IADD3 R118, P3, R177, R162.reuse, RZ ;  /* 0x000000a2b1767210 */ /* 0x080fe40007f7e0ff */
[----:B------:R-:W-:Y:S02]  /*5ef0*/  IADD3 R114, P6, R181, R162, RZ ;  /* 0x000000a2b5727210 */ /* 0x000fe40007fde0ff */
[-C--:B------:R-:W-:Y:S02]  /*5f00*/  LEA.HI.X.SX32 R113, R113, R163.reuse, 0x1, P1 ;  /* 0x000000a371717211 */ /* 0x080fe400008f0eff */
[----:B------:R-:W-:-:S02]  /*5f10*/  LEA.HI.X.SX32 R119, R119, R163, 0x1, P3 ;  /* 0x000000a377777211 */ /* 0x000fc400018f0eff */
[-C--:B------:R-:W-:Y:S02]  /*5f20*/  IADD3 R124, P1, R171, R162.reuse, RZ ;  /* 0x000000a2ab7c7210 */ /* 0x080fe40007f3e0ff */
[-C--:B------:R-:W-:Y:S02]  /*5f30*/  LEA.HI.X.SX32 R115, R115, R163.reuse, 0x1, P6 ;  /* 0x000000a373737211 */ /* 0x080fe400030f0eff */
[-C--:B------:R-:W-:Y:S01]  /*5f40*/  IADD3 R130, P3, R165, R162.reuse, RZ ;  /* 0x000000a2a5827210 */ /* 0x080fe20007f7e0ff */
[----:B------:R-:W-:Y:S01]  /*5f50*/  IMAD R165, R5, 0x3f, RZ ;  /* 0x0000003f05a57824 */ /* 0x000fe200078e02ff */
[----:B------:R-:W-:Y:S02]  /*5f60*/  IADD3 R126, P6, R169, R162, RZ ;  /* 0x000000a2a97e7210 */ /* 0x000fe40007fde0ff */
[-C--:B------:R-:W-:Y:S02]  /*5f70*/  LEA.HI.X.SX32 R125, R125, R163.reuse, 0x1, P1 ;  /* 0x000000a37d7d7211 */ /* 0x080fe400008f0eff */
[----:B------:R-:W-:-:S02]  /*5f80*/  LEA.HI.X.SX32 R131, R131, R163, 0x1, P3 ;  /* 0x000000a383837211 */ /* 0x000fc400018f0eff */
[-C--:B------:R-:W-:Y:S01]  /*5f90*/  IADD3 R136, P1, R157, R162.reuse, RZ ;  /* 0x000000a29d887210 */ /* 0x080fe20007f3e0ff */
[----:B------:R-:W-:Y:S01]  /*5fa0*/  IMAD R157, R5, 0x76, RZ ;  /* 0x00000076059d7824 */ /* 0x000fe200078e02ff */
[-C--:B------:R-:W-:Y:S02]  /*5fb0*/  LEA.HI.X.SX32 R127, R127, R163.reuse, 0x1, P6 ;  /* 0x000000a37f7f7211 */ /* 0x080fe400030f0eff */
[-C--:B------:R-:W-:Y:S01]  /*5fc0*/  IADD3 R142, P3, R151, R162.reuse, RZ ;  /* 0x000000a2978e7210 */ /* 0x080fe20007f7e0ff */
[----:B------:R-:W-:Y:S01]  /*5fd0*/  IMAD R151, R5, 0x70, RZ ;  /* 0x0000007005977824 */ /* 0x000fe200078e02ff */
[-C--:B------:R-:W-:Y:S02]  /*5fe0*/  IADD3 R16, P2, R191, R162.reuse, RZ ;  /* 0x000000a2bf107210 */ /* 0x080fe40007f5e0ff */
[----:B------:R-:W-:Y:S01]  /*5ff0*/  IADD3 R138, P6, R155, R162, RZ ;  /* 0x000000a29b8a7210 */ /* 0x000fe20007fde0ff */
[----:B------:R-:W-:Y:S01]  /*6000*/  IMAD R155, R5, 0x74, RZ ;  /* 0x00000074059b7824 */ /* 0x000fe200078e02ff */
[----:B------:R-:W-:-:S02]  /*6010*/  LEA.HI.X.SX32 R137, R137, R163, 0x1, P1 ;  /* 0x000000a389897211 */ /* 0x000fc400008f0eff */
[-C--:B------:R-:W-:Y:S02]  /*6020*/  LEA.HI.X.SX32 R17, R17, R163.reuse, 0x1, P2 ;  /* 0x000000a311117211 */ /* 0x080fe400010f0eff */
[-C--:B------:R-:W-:Y:S01]  /*6030*/  IADD3 R148, P1, R149, R162.reuse, RZ ;  /* 0x000000a295947210 */ /* 0x080fe20007f3e0ff */
[----:B------:R-:W-:Y:S01]  /*6040*/  IMAD R149, R5, 0x37, RZ ;  /* 0x0000003705957824 */ /* 0x000fe200078e02ff */
[-C--:B------:R-:W-:Y:S02]  /*6050*/  LEA.HI.X.SX32 R139, R139, R163.reuse, 0x1, P6 ;  /* 0x000000a38b8b7211 */ /* 0x080fe400030f0eff */
[-C--:B------:R-:W-:Y:S02]  /*6060*/  IADD3 R120, P2, R175, R162.reuse, RZ ;  /* 0x000000a2af787210 */ /* 0x080fe40007f5e0ff */
[----:B------:R-:W-:Y:S01]  /*6070*/  IADD3 R150, P6, R151, R162, RZ ;  /* 0x000000a297967210 */ /* 0x000fe20007fde0ff */
[----:B------:R-:W-:Y:S01]  /*6080*/  IMAD R151, R5, 0x7a, RZ ;  /* 0x0000007a05977824 */ /* 0x000fe200078e02ff */
[----:B------:R-:W-:-:S02]  /*6090*/  LEA.HI.X.SX32 R143, R143, R163, 0x1, P3 ;  /* 0x000000a38f8f7211 */ /* 0x000fc400018f0eff */
[-C--:B------:R-:W-:Y:S01]  /*60a0*/  IADD3 R154, P3, R155, R162.reuse, RZ ;  /* 0x000000a29b9a7210 */ /* 0x080fe20007f7e0ff */
[----:B------:R-:W-:Y:S01]  /*60b0*/  IMAD R155, R5, 0x39, RZ ;  /* 0x00000039059b7824 */ /* 0x000fe200078e02ff */
[-C--:B------:R-:W-:Y:S02]  /*60c0*/  LEA.HI.X.SX32 R121, R121, R163.reuse, 0x1, P2 ;  /* 0x000000a379797211 */ /* 0x080fe400010f0eff */
[-C--:B------:R-:W-:Y:S01]  /*60d0*/  IADD3 R132, P2, R161, R162.reuse, RZ ;  /* 0x000000a2a1847210 */ /* 0x080fe20007f5e0ff */
[----:B------:R-:W-:Y:S01]  /*60e0*/  IMAD R161, R5, 0x3d, RZ ;  /* 0x0000003d05a17824 */ /* 0x000fe200078e02ff */
[-C--:B------:R-:W-:Y:S02]  /*60f0*/  LEA.HI.X.SX32 R149, R149, R163.reuse, 0x1, P1 ;  /* 0x000000a395957211 */ /* 0x080fe400008f0eff */
[----:B------:R-:W-:Y:S02]  /*6100*/  IADD3 R166, P1, R151, R162, RZ ;  /* 0x000000a297a67210 */ /* 0x000fe40007f3e0ff */
[----:B------:R-:W-:-:S02]  /*6110*/  LEA.HI.X.SX32 R151, R6, R163, 0x1, P6 ;  /* 0x000000a306977211 */ /* 0x000fc400030f0eff */
[-C--:B------:R-:W-:Y:S02]  /*6120*/  IADD3 R6, P6, R153, R162.reuse, RZ ;  /* 0x000000a299067210 */ /* 0x080fe40007fde0ff */
[-C--:B------:R-:W-:Y:S02]  /*6130*/  LEA.HI.X.SX32 R133, R133, R163.reuse, 0x1, P2 ;  /* 0x000000a385857211 */ /* 0x080fe400010f0eff */
[-C--:B------:R-:W-:Y:S02]  /*6140*/  LEA.HI.X.SX32 R153, R155, R163.reuse, 0x1, P4 ;  /* 0x000000a39b997211 */ /* 0x080fe400020f0eff */
[----:B------:R-:W-:Y:S01]  /*6150*/  IADD3 R144, P2, R145, R162, RZ ;  /* 0x000000a291907210 */ /* 0x000fe20007f5e0ff */
[----:B------:R-:W-:Y:S01]  /*6160*/  IMAD R145, R5, 0x35, RZ ;  /* 0x0000003505917824 */ /* 0x000fe200078e02ff */
[-C--:B------:R-:W-:Y:S01]  /*6170*/  LEA.HI.X.SX32 R155, R7, R163.reuse, 0x1, P3 ;  /* 0x000000a3079b7211 */ /* 0x080fe200018f0eff */
[----:B------:R-:W-:Y:S01]  /*6180*/  IMAD R7, R5, 0x3b, RZ ;  /* 0x0000003b05077824 */ /* 0x000fe200078e02ff */
[----:B------:R-:W-:-:S02]  /*6190*/  LEA.HI.X.SX32 R159, R21, R163, 0x1, P5 ;  /* 0x000000a3159f7211 */ /* 0x000fc400028f0eff */
[CC--:B------:R-:W-:Y:S01]  /*61a0*/  LEA.HI.X.SX32 R21, R5.reuse, R163.reuse, 0x1, P0 ;  /* 0x000000a305157211 */ /* 0x0c0fe200000f0eff */
[----:B------:R-:W-:Y:S01]  /*61b0*/  IMAD R5, R5, 0x7c, RZ ;  /* 0x0000007c05057824 */ /* 0x000fe200078e02ff */
[-C--:B------:R-:W-:Y:S02]  /*61c0*/  LEA.HI.X.SX32 R145, R145, R163.reuse, 0x1, P2 ;  /* 0x000000a391917211 */ /* 0x080fe400010f0eff */
[-C--:B------:R-:W-:Y:S02]  /*61d0*/  IADD3 R156, P2, R157, R162.reuse, RZ ;  /* 0x000000a29d9c7210 */ /* 0x080fe40007f5e0ff */
[----:B------:R-:W-:Y:S02]  /*61e0*/  IADD3 R164, P0, R5, R162, RZ ;  /* 0x000000a205a47210 */ /* 0x000fe40007f1e0ff */
[----:B------:R-:W0:Y:S01]  /*61f0*/  S2R R5, SR_TID.X ;  /* 0x0000000000057919 */ /* 0x000e220000002100 */
[-C--:B------:R-:W-:Y:S02]  /*6200*/  LEA.HI.X.SX32 R157, R7, R163.reuse, 0x1, P2 ;  /* 0x000000a3079d7211 */ /* 0x080fe400010f0eff */
[----:B------:R-:W-:-:S02]  /*6210*/  LEA.HI.X.SX32 R7, R165, R163, 0x1, P6 ;  /* 0x000000a3a5077211 */ /* 0x000fc400030f0eff */
[-C--:B------:R-:W-:Y:S02]  /*6220*/  LEA.HI.X.SX32 R165, R160, R163.reuse, 0x1, P0 ;  /* 0x000000a3a0a57211 */ /* 0x080fe400000f0eff */
[----:B------:R-:W-:Y:S02]  /*6230*/  PRMT R160, R88, 0x7632, R160 ;  /* 0x0000763258a07816 */ /* 0x000fe400000000a0 */
[----:B------:R-:W-:-:S03]  /*6240*/  LEA.HI.X.SX32 R167, R161, R163, 0x1, P1 ;  /* 0x000000a3a1a77211 */ /* 0x000fc600008f0eff */
[----:B------:R5:W-:Y:S04]  /*6250*/  STG.E.U16 desc[UR16][R20.64], R160 ;  /* 0x000000a014007986 */ /* 0x000be8000c101510 */
[----:B------:R1:W-:Y:S01]  /*6260*/  STG.E.U16 desc[UR16][R18.64], R89 ;  /* 0x0000005912007986 */ /* 0x0003e2000c101510 */
[----:B-----5:R-:W-:Y:S02]  /*6270*/  PRMT R21, R90, 0x7632, R21 ;  /* 0x000076325a157816 */ /* 0x020fe40000000015 */
[----:B-1----:R-:W-:Y:S02]  /*6280*/  PRMT R19, R89, 0x7632, R19 ;  /* 0x0000763259137816 */ /* 0x002fe40000000013 */
[----:B0-----:R-:W-:-:S03]  /*6290*/  LOP3.LUT R88, R5, 0x70, RZ, 0xc0, !PT ;  /* 0x0000007005587812 */ /* 0x001fc600078ec0ff */
[----:B------:R0:W-:Y:S01]  /*62a0*/  STG.E.U16 desc[UR16][R22.64], R19 ;  /* 0x0000001316007986 */ /* 0x0001e2000c101510 */
[----:B------:R-:W-:Y:S02]  /*62b0*/  IADD3 R5, R3, UR7, RZ ;  /* 0x0000000703057c10 */ /* 0x000fe4000fffe0ff */
[----:B------:R-:W-:Y:S01]  /*62c0*/  SHF.R.U32.HI R3, RZ, 0x1, R2 ;  /* 0x00000001ff037819 */ /* 0x000fe20000011602 */
[----:B------:R3:W-:Y:S01]  /*62d0*/  STG.E.U16 desc[UR16][R24.64], R90 ;  /* 0x0000005a18007986 */ /* 0x0007e2000c101510 */
[----:B------:R-:W-:Y:S01]  /*62e0*/  SHF.L.U32 R2, R2, 0x1, RZ ;  /* 0x0000000102027819 */ /* 0x000fe200000006ff */
[--C-:B------:R-:W-:Y:S01]  /*62f0*/  IMAD R18, R88, 0x4, R5.reuse ;  /* 0x0000000458127824 */ /* 0x100fe200078e0205 */
[----:B------:R-:W-:Y:S01]  /*6300*/  LOP3.LUT R3, R3, 0x4, RZ, 0xc0, !PT ;  /* 0x0000000403037812 */ /* 0x000fe200078ec0ff */
[----:B------:R1:W-:Y:S01]  /*6310*/  STG.E.U16 desc[UR16][R26.64], R21 ;  /* 0x000000151a007986 */ /* 0x0003e2000c101510 */
[----:B------:R-:W-:Y:S02]  /*6320*/  PRMT R5, R91, 0x7632, R5 ;  /* 0x000076325b057816 */ /* 0x000fe40000000005 */
[----:B------:R-:W-:Y:S01]  /*6330*/  IADD3 R3, R3, R18, RZ ;  /* 0x0000001203037210 */ /* 0x000fe20007ffe0ff */
[----:B------:R5:W-:Y:S01]  /*6340*/  STG.E.U16 desc[UR16][R28.64], R91 ;  /* 0x0000005b1c007986 */ /* 0x000be2000c101510 */
[----:B------:R-:W-:-:S02]  /*6350*/  PRMT R18, R84, 0x7632, R18 ;  /* 0x0000763254127816 */ /* 0x000fc40000000012 */
[----:B0-----:R-:W-:Y:S01]  /*6360*/  PRMT R19, R85, 0x7632, R19 ;  /* 0x0000763255137816 */ /* 0x001fe20000000013 */
[----:B------:R0:W-:Y:S01]  /*6370*/  STG.E.U16 desc[UR16][R30.64], R5 ;  /* 0x000000051e007986 */ /* 0x0001e2000c101510 */
[----:B------:R-:W-:Y:S02]  /*6380*/  PRMT R23, R87, 0x7632, R23 ;  /* 0x0000763257177816 */ /* 0x000fe40000000017 */
[----:B---3--:R-:W-:Y:S01]  /*6390*/  PRMT R25, R80, 0x7632, R25 ;  /* 0x0000763250197816 */ /* 0x008fe20000000019 */
[----:B------:R-:W-:Y:S01]  /*63a0*/  STG.E.U16 desc[UR16][R32.64], R84 ;  /* 0x0000005420007986 */ /* 0x000fe2000c101510 */
[----:B-1----:R-:W-:Y:S02]  /*63b0*/  PRMT R21, R86, 0x7632, R21 ;  /* 0x0000763256157816 */ /* 0x002fe40000000015 */
[----:B------:R-:W-:Y:S01]  /*63c0*/  PRMT R27, R81, 0x7632, R27 ;  /* 0x00007632511b7816 */ /* 0x000fe2000000001b */
[----:B------:R1:W-:Y:S01]  /*63d0*/  STG.E.U16 desc[UR16][R34.64], R18 ;  /* 0x0000001222007986 */ /* 0x0003e2000c101510 */
[----:B-----5:R-:W-:-:S02]  /*63e0*/  PRMT R29, R82, 0x7632, R29 ;  /* 0x00007632521d7816 */ /* 0x020fc4000000001d */
[----:B------:R-:W-:Y:S01]  /*63f0*/  LOP3.LUT R2, R2, 0xf8, RZ, 0xc0, !PT ;  /* 0x000000f802027812 */ /* 0x000fe200078ec0ff */
[----:B------:R-:W-:Y:S01]  /*6400*/  STG.E.U16 desc[UR16][R36.64], R85 ;  /* 0x0000005524007986 */ /* 0x000fe2000c101510 */
[----:B0-----:R-:W-:Y:S02]  /*6410*/  PRMT R31, R83, 0x7632, R31 ;  /* 0x00007632531f7816 */ /* 0x001fe4000000001f */
[----:B----4-:R-:W-:Y:S01]  /*6420*/  PRMT R5, R72, 0x7632, R5 ;  /* 0x0000763248057816 */ /* 0x010fe20000000005 */
[----:B------:R-:W-:Y:S04]  /*6430*/  STG.E.U16 desc[UR16][R38.64], R19 ;  /* 0x0000001326007986 */ /* 0x000fe8000c101510 */
[----:B------:R-:W-:Y:S01]  /*6440*/  STG.E.U16 desc[UR16][R40.64], R86 ;  /* 0x0000005628007986 */ /* 0x000fe2000c101510 */
[----:B-1----:R-:W-:-:S03]  /*6450*/  PRMT R18, R73, 0x7632, R18 ;  /* 0x0000763249127816 */ /* 0x002fc60000000012 */
[----:B------:R-:W-:Y:S04]  /*6460*/  STG.E.U16 desc[UR16][R42.64], R21 ;  /* 0x000000152a007986 */ /* 0x000fe8000c101510 */
[----:B------:R-:W-:Y:S04]  /*6470*/  STG.E.U16 desc[UR16][R44.64], R87 ;  /* 0x000000572c007986 */ /* 0x000fe8000c101510 */
[----:B------:R0:W-:Y:S04]  /*6480*/  STG.E.U16 desc[UR16][R46.64], R23 ;  /* 0x000000172e007986 */ /* 0x0001e8000c101510 */
[----:B------:R2:W1:Y:S04]  /*6490*/  LDS.128 R20, [R4] ;  /* 0x0000000004147984 */ /* 0x0004680000000c00 */
[----:B------:R3:W-:Y:S04]  /*64a0*/  STG.E.U16 desc[UR16][R48.64], R80 ;  /* 0x0000005030007986 */ /* 0x0007e8000c101510 */
[----:B------:R4:W-:Y:S01]  /*64b0*/  STG.E.U16 desc[UR16][R50.64], R25 ;  /* 0x0000001932007986 */ /* 0x0009e2000c101510 */
[----:B0-----:R-:W-:-:S02]  /*64c0*/  PRMT R47, R76, 0x7632, R47 ;  /* 0x000076324c2f7816 */ /* 0x001fc4000000002f */
[----:B--2---:R-:W-:Y:S01]  /*64d0*/  PRMT R4, R65, 0x7632, R4 ;  /* 0x0000763241047816 */ /* 0x004fe20000000004 */
[----:B------:R0:W-:Y:S04]  /*64e0*/  STG.E.U16 desc[UR16][R52.64], R81 ;  /* 0x0000005134007986 */ /* 0x0001e8000c101510 */
[----:B------:R-:W-:Y:S01]  /*64f0*/  STG.E.U16 desc[UR16][R54.64], R27 ;  /* 0x0000001b36007986 */ /* 0x000fe2000c101510 */
[----:B---3--:R-:W-:-:S03]  /*6500*/  PRMT R49, R77, 0x7632, R49 ;  /* 0x000076324d317816 */ /* 0x008fc60000000031 */
[----:B------:R2:W-:Y:S01]  /*6510*/  STG.E.U16 desc[UR16][R56.64], R82 ;  /* 0x0000005238007986 */ /* 0x0005e2000c101510 */
[----:B----4-:R-:W-:-:S03]  /*6520*/  PRMT R51, R78, 0x7632, R51 ;  /* 0x000076324e337816 */ /* 0x010fc60000000033 */
[----:B------:R3:W-:Y:S01]  /*6530*/  STG.E.U16 desc[UR16][R58.64], R29 ;  /* 0x0000001d3a007986 */ /* 0x0007e2000c101510 */
[----:B0-----:R-:W-:-:S03]  /*6540*/  PRMT R53, R79, 0x7632, R53 ;  /* 0x000076324f357816 */ /* 0x001fc60000000035 */
[----:B------:R0:W-:Y:S04]  /*6550*/  STG.E.U16 desc[UR16][R60.64], R83 ;  /* 0x000000533c007986 */ /* 0x0001e8000c101510 */
[----:B------:R4:W-:Y:S01]  /*6560*/  STG.E.U16 desc[UR16][R62.64], R31 ;  /* 0x0000001f3e007986 */ /* 0x0009e2000c101510 */
[----:B--2---:R-:W-:-:S03]  /*6570*/  PRMT R56, R74, 0x7632, R56 ;  /* 0x000076324a387816 */ /* 0x004fc60000000038 */
[----:B------:R2:W-:Y:S01]  /*6580*/  STG.E.U16 desc[UR16][R92.64], R76 ;  /* 0x0000004c5c007986 */ /* 0x0005e2000c101510 */
[----:B---3--:R-:W-:-:S03]  /*6590*/  PRMT R58, R75, 0x7632, R58 ;  /* 0x000076324b3a7816 */ /* 0x008fc6000000003a */
[----:B------:R-:W-:Y:S01]  /*65a0*/  STG.E.U16 desc[UR16][R94.64], R47 ;  /* 0x0000002f5e007986 */ /* 0x000fe2000c101510 */
[----:B0-----:R-:W-:Y:S02]  /*65b0*/  PRMT R60, R68, 0x7632, R60 ;  /* 0x00007632443c7816 */ /* 0x001fe4000000003c */
[----:B-1----:R-:W-:Y:S01]  /*65c0*/  PRMT R83, R22, 0x7632, R83 ;  /* 0x0000763216537816 */ /* 0x002fe20000000053 */
[----:B------:R-:W-:Y:S01]  /*65d0*/  STG.E.U16 desc[UR16][R96.64], R77 ;  /* 0x0000004d60007986 */ /* 0x000fe2000c101510 */
[----:B----4-:R-:W-:-:S03]  /*65e0*/  PRMT R62, R69, 0x7632, R62 ;  /* 0x00007632453e7816 */ /* 0x010fc6000000003e */
[----:B------:R-:W-:Y:S01]  /*65f0*/  STG.E.U16 desc[UR16][R98.64], R49 ;  /* 0x0000003162007986 */ /* 0x000fe2000c101510 */
[----:B--2---:R-:W-:-:S03]  /*6600*/  PRMT R76, R20, 0x7632, R76 ;  /* 0x00007632144c7816 */ /* 0x004fc6000000004c */
[----:B------:R0:W-:Y:S04]  /*6610*/  STG.E.U16 desc[UR16][R100.64], R78 ;  /* 0x0000004e64007986 */ /* 0x0001e8000c101510 */
[----:B------:R-:W-:Y:S04]  /*6620*/  STG.E.U16 desc[UR16][R102.64], R51 ;  /* 0x0000003366007986 */ /* 0x000fe8000c101510 */
[----:B------:R-:W-:Y:S04]  /*6630*/  STG.E.U16 desc[UR16][R104.64], R79 ;  /* 0x0000004f68007986 */ /* 0x000fe8000c101510 */
[----:B------:R-:W-:Y:S01]  /*6640*/  STG.E.U16 desc[UR16][R106.64], R53 ;  /* 0x000000356a007986 */ /* 0x000fe2000c101510 */
[----:B0-----:R-:W-:-:S03]  /*6650*/  PRMT R78, R21, 0x7632, R78 ;  /* 0x00007632154e7816 */ /* 0x001fc6000000004e */
[----:B------:R0:W-:Y:S04]  /*6660*/  STG.E.U16 desc[UR16][R108.64], R72 ;  /* 0x000000486c007986 */ /* 0x0001e8000c101510 */
[----:B------:R1:W-:Y:S04]  /*6670*/  STG.E.U16 desc[UR16][R12.64], R5 ;  /* 0x000000050c007986 */ /* 0x0003e8000c101510 */
[----:B------:R-:W-:Y:S04]  /*6680*/  STG.E.U16 desc[UR16][R14.64], R73 ;  /* 0x000000490e007986 */ /* 0x000fe8000c101510 */
[----:B------:R-:W-:Y:S01]  /*6690*/  STG.E.U16 desc[UR16][R16.64], R18 ;  /* 0x0000001210007986 */ /* 0x000fe2000c101510 */
[----:B0-----:R-:W-:-:S03]  /*66a0*/  PRMT R72, R66, 0x7632, R72 ;  /* 0x0000763242487816 */ /* 0x001fc60000000048 */
[----:B------:R0:W-:Y:S01]  /*66b0*/  STG.E.U16 desc[UR16][R110.64], R74 ;  /* 0x0000004a6e007986 */ /* 0x0001e2000c101510 */
[----:B-1----:R-:W-:Y:S02]  /*66c0*/  PRMT R5, R70, 0x7632, R5 ;  /* 0x0000763246057816 */ /* 0x002fe40000000005 */
[----:B------:R-:W-:Y:S01]  /*66d0*/  PRMT R12, R71, 0x7632, R12 ;  /* 0x00007632470c7816 */ /* 0x000fe2000000000c */
[----:B------:R-:W-:Y:S04]  /*66e0*/  STG.E.U16 desc[UR16][R112.64], R56 ;  /* 0x0000003870007986 */ /* 0x000fe8000c101510 */
[----:B------:R-:W-:Y:S04]  /*66f0*/  STG.E.U16 desc[UR16][R114.64], R75 ;  /* 0x0000004b72007986 */ /* 0x000fe8000c101510 */
[----:B------:R-:W-:Y:S01]  /*6700*/  STG.E.U16 desc[UR16][R116.64], R58 ;  /* 0x0000003a74007986 */ /* 0x000fe2000c101510 */
[----:B0-----:R-:W-:-:S03]  /*6710*/  PRMT R74, R67, 0x7632, R74 ;  /* 0x00007632434a7816 */ /* 0x001fc6000000004a */
[----:B------:R0:W-:Y:S04]  /*6720*/  STG.E.U16 desc[UR16][R118.64], R68 ;  /* 0x0000004476007986 */ /* 0x0001e8000c101510 */
[----:B------:R-:W-:Y:S04]  /*6730*/  STG.E.U16 desc[UR16][R120.64], R60 ;  /* 0x0000003c78007986 */ /* 0x000fe8000c101510 */
[----:B------:R-:W-:Y:S04]  /*6740*/  STG.E.U16 desc[UR16][R122.64], R69 ;  /* 0x000000457a007986 */ /* 0x000fe8000c101510 */
[----:B------:R-:W-:Y:S01]  /*6750*/  STG.E.U16 desc[UR16][R124.64], R62 ;  /* 0x0000003e7c007986 */ /* 0x000fe2000c101510 */
[----:B0-----:R-:W-:-:S03]  /*6760*/  PRMT R68, R64, 0x7632, R68 ;  /* 0x0000763240447816 */ /* 0x001fc60000000044 */
[----:B------:R-:W-:Y:S04]  /*6770*/  STG.E.U16 desc[UR16][R126.64], R70 ;  /* 0x000000467e007986 */ /* 0x000fe8000c101510 */
[----:B------:R0:W-:Y:S04]  /*6780*/  STG.E.U16 desc[UR16][R128.64], R5 ;  /* 0x0000000580007986 */ /* 0x0001e8000c101510 */
[----:B------:R-:W-:Y:S04]  /*6790*/  STG.E.U16 desc[UR16][R130.64], R71 ;  /* 0x0000004782007986 */ /* 0x000fe8000c101510 */
[----:B------:R1:W-:Y:S04]  /*67a0*/  STG.E.U16 desc[UR16][R132.64], R12 ;  /* 0x0000000c84007986 */ /* 0x0003e8000c101510 */
[----:B------:R-:W-:Y:S01]  /*67b0*/  STG.E.U16 desc[UR16][R134.64], R64 ;  /* 0x0000004086007986 */ /* 0x000fe2000c101510 */
[C---:B0-----:R-:W-:Y:S01]  /*67c0*/  SHF.L.U32 R5, R0.reuse, 0x2, RZ ;  /* 0x0000000200057819 */ /* 0x041fe200000006ff */
[----:B------:R-:W-:-:S02]  /*67d0*/  IMAD.HI R0, R0, 0x4, RZ ;  /* 0x0000000400007827 */ /* 0x000fc400078e02ff */
[----:B------:R-:W-:Y:S04]  /*67e0*/  STG.E.U16 desc[UR16][R136.64], R68 ;  /* 0x0000004488007986 */ /* 0x000fe8000c101510 */
[----:B------:R-:W-:Y:S01]  /*67f0*/  STG.E.U16 desc[UR16][R138.64], R65 ;  /* 0x000000418a007986 */ /* 0x000fe2000c101510 */
[----:B-1----:R-:W0:Y:S03]  /*6800*/  LDC.64 R12, c[0x0][0x230] ;  /* 0x00008c00ff0c7b82 */ /* 0x002e260000000a00 */
[----:B------:R1:W-:Y:S04]  /*6810*/  STG.E.U16 desc[UR16][R140.64], R4 ;  /* 0x000000048c007986 */ /* 0x0003e8000c101510 */
[----:B------:R-:W-:Y:S04]  /*6820*/  STG.E.U16 desc[UR16][R142.64], R66 ;  /* 0x000000428e007986 */ /* 0x000fe8000c101510 */
[----:B------:R-:W-:Y:S04]  /*6830*/  STG.E.U16 desc[UR16][R144.64], R72 ;  /* 0x0000004890007986 */ /* 0x000fe8000c101510 */
[----:B------:R-:W-:Y:S01]  /*6840*/  STG.E.U16 desc[UR16][R146.64], R67 ;  /* 0x0000004392007986 */ /* 0x000fe2000c101510 */
[----:B-1----:R-:W-:-:S03]  /*6850*/  PRMT R4, R23, 0x7632, R4 ;  /* 0x0000763217047816 */ /* 0x002fc60000000004 */
[----:B------:R-:W-:Y:S04]  /*6860*/  STG.E.U16 desc[UR16][R148.64], R74 ;  /* 0x0000004a94007986 */ /* 0x000fe8000c101510 */
[----:B------:R-:W-:Y:S04]  /*6870*/  STG.E.U16 desc[UR16][R150.64], R20 ;  /* 0x0000001496007986 */ /* 0x000fe8000c101510 */
[----:B------:R-:W-:Y:S04]  /*6880*/  STG.E.U16 desc[UR16][R152.64], R76 ;  /* 0x0000004c98007986 */ /* 0x000fe8000c101510 */
[----:B------:R-:W-:Y:S04]  /*6890*/  STG.E.U16 desc[UR16][R154.64], R21 ;  /* 0x000000159a007986 */ /* 0x000fe8000c101510 */
[----:B------:R-:W-:Y:S04]  /*68a0*/  STG.E.U16 desc[UR16][R156.64], R78 ;  /* 0x0000004e9c007986 */ /* 0x000fe8000c101510 */
[----:B------:R-:W-:Y:S04]  /*68b0*/  STG.E.U16 desc[UR16][R158.64], R22 ;  /* 0x000000169e007986 */ /* 0x000fe8000c101510 */
[----:B------:R-:W-:Y:S04]  /*68c0*/  STG.E.U16 desc[UR16][R166.64], R83 ;  /* 0x00000053a6007986 */ /* 0x000fe8000c101510 */
[----:B------:R-:W-:Y:S04]  /*68d0*/  STG.E.U16 desc[UR16][R164.64], R23 ;  /* 0x00000017a4007986 */ /* 0x000fe8000c101510 */
[----:B------:R0:W-:Y:S01]  /*68e0*/  STG.E.U16 desc[UR16][R6.64], R4 ;  /* 0x0000000406007986 */ /* 0x0001e2000c101510 */
[----:B------:R-:W-:Y:S01]  /*68f0*/  BAR.SYNC.DEFER_BLOCKING 0x0 ;  /* 0x0000000000007b1d */ /* 0x000fe20000010000 */
[----:B0-----:R-:W-:-:S04]  /*6900*/  IADD3 R4, P0, P1, R5, UR6, R12 ;  /* 0x0000000605047c10 */ /* 0x001fc8000f91e00c */
[----:B------:R-:W-:Y:S01]  /*6910*/  IADD3.X R5, R0, UR5, R13, P0, P1 ;  /* 0x0000000500057c10 */ /* 0x000fe200087e240d */
[----:B------:R-:W-:Y:S04]  /*6920*/  STS.64 [R2+UR7], R10 ;  /* 0x0000000a02007988 */ /* 0x000fe80008000a07 */
[----:B------:R-:W-:Y:S01]  /*6930*/  STS.64 [R2+UR7+0x100], R8 ;  /* 0x0001000802007988 */ /* 0x000fe20008000a07 */
[----:B------:R-:W-:Y:S06]  /*6940*/  BAR.SYNC.DEFER_BLOCKING 0x0 ;  /* 0x0000000000007b1d */ /* 0x000fec0000010000 */
[----:B------:R-:W0:Y:S04]  /*6950*/  LDS R3, [R3] ;  /* 0x0000000003037984 */ /* 0x000e280000000800 */
[----:B0-----:R-:W-:Y:S01]  /*6960*/  STG.E desc[UR16][R4.64], R3 ;  /* 0x0000000304007986 */ /* 0x001fe2000c101910 */
[----:B------:R-:W-:Y:S05]  /*6970*/  EXIT ;  /* 0x000000000000794d */ /* 0x000fea0003800000 */
.L_x_2:
[----:B------:R-:W-:-:S00]  /*6980*/  BRA `(.L_x_2) ;  /* 0xfffffffc00fc7947 */ /* 0x000fc0000383ffff */
[----:B------:R-:W-:-:S00]  /*6990*/  NOP ;  /* 0x0000000000007918 */ /* 0x000fc00000000000 */
        /* <DEDUP_REMOVED lines=14> */
.L_x_3:


//--------------------- .nv.global.init           --------------------------
	.section	.nv.global.init,"aw",@progbits
.nv.global.init:
	.type		_$_str,@object
	.size		_$_str,(.L_0 - _$_str)
_$_str:
        /*0000*/ 	.byte	0x5f, 0x5f, 0x43, 0x55, 0x44, 0x41, 0x5f, 0x46, 0x54, 0x5a, 0x00
.L_0:


//--------------------- .nv.shared.attn_fwd       --------------------------
	.section	.nv.shared.attn_fwd,"aw",@nobits
	.sectionflags	@""
	.align	16
	.zero		1024


//--------------------- .nv.shared.reserved.0     --------------------------
	.section	.nv.shared.reserved.0,"aw",@nobits
	.weak		__nv_reservedSMEM_offset_0_alias
	.size		__nv_reservedSMEM_offset_0_alias, 0, 0
	.other		__nv_reservedSMEM_offset_0_alias,@"STO_CUDA_RESERVED_SHARED STV_DEFAULT"
__nv_reservedSMEM_offset_0_alias:
	.zero		0


//--------------------- .nv.constant0.attn_fwd    --------------------------
	.section	.nv.constant0.attn_fwd,"a",@progbits
	.sectionflags	@""
	.align	4
.nv.constant0.attn_fwd:
	.zero		664


//--------------------- SYMBOLS --------------------------

	.type		.nv.reservedSmem.offset0,@object
	.size		.nv.reservedSmem.offset0,0x4
